//
// Generated by NVIDIA NVVM Compiler
//
// Compiler Build ID: CL-36424714
// Cuda compilation tools, release 13.0, V13.0.88
// Based on NVVM 20.0.0
//

.version 9.0
.target sm_100
.address_size 64

.global .align 4 .b8 precalc_xorwow_matrix[102400];
.global .align 4 .b8 precalc_xorwow_offset_matrix[102400];
.global .align 4 .b8 mrg32k3aM1[2304];
.global .align 4 .b8 mrg32k3aM2[2304];
.global .align 4 .b8 mrg32k3aM1SubSeq[2016];
.global .align 4 .b8 mrg32k3aM2SubSeq[2016];
.global .align 4 .b8 mrg32k3aM1Seq[2304];
.global .align 4 .b8 mrg32k3aM2Seq[2304];
.const .align 8 .b8 __cr_lgamma_table[72];
// _ZZ19forward_fixed_layerILj128EXadL_ZN30_INTERNAL_7a742791_4_k_cu_main16_activation_stubEfEEEvPKfS2_S2_jPfjjjbE7shrd_in has been demoted

.entry _Z19forward_fixed_layerILj128EXadL_ZN30_INTERNAL_7a742791_4_k_cu_main16_activation_stubEfEEEvPKfS2_S2_jPfjjjb(
	.param .u64 .ptr .align 1 _Z19forward_fixed_layerILj128EXadL_ZN30_INTERNAL_7a742791_4_k_cu_main16_activation_stubEfEEEvPKfS2_S2_jPfjjjb_param_0,
	.param .u64 .ptr .align 1 _Z19forward_fixed_layerILj128EXadL_ZN30_INTERNAL_7a742791_4_k_cu_main16_activation_stubEfEEEvPKfS2_S2_jPfjjjb_param_1,
	.param .u64 .ptr .align 1 _Z19forward_fixed_layerILj128EXadL_ZN30_INTERNAL_7a742791_4_k_cu_main16_activation_stubEfEEEvPKfS2_S2_jPfjjjb_param_2,
	.param .u32 _Z19forward_fixed_layerILj128EXadL_ZN30_INTERNAL_7a742791_4_k_cu_main16_activation_stubEfEEEvPKfS2_S2_jPfjjjb_param_3,
	.param .u64 .ptr .align 1 _Z19forward_fixed_layerILj128EXadL_ZN30_INTERNAL_7a742791_4_k_cu_main16_activation_stubEfEEEvPKfS2_S2_jPfjjjb_param_4,
	.param .u32 _Z19forward_fixed_layerILj128EXadL_ZN30_INTERNAL_7a742791_4_k_cu_main16_activation_stubEfEEEvPKfS2_S2_jPfjjjb_param_5,
	.param .u32 _Z19forward_fixed_layerILj128EXadL_ZN30_INTERNAL_7a742791_4_k_cu_main16_activation_stubEfEEEvPKfS2_S2_jPfjjjb_param_6,
	.param .u32 _Z19forward_fixed_layerILj128EXadL_ZN30_INTERNAL_7a742791_4_k_cu_main16_activation_stubEfEEEvPKfS2_S2_jPfjjjb_param_7,
	.param .u8 _Z19forward_fixed_layerILj128EXadL_ZN30_INTERNAL_7a742791_4_k_cu_main16_activation_stubEfEEEvPKfS2_S2_jPfjjjb_param_8
)
{
	.reg .pred 	%p<5>;
	.reg .b16 	%rs<2>;
	.reg .b32 	%r<17>;
	.reg .b32 	%f<390>;
	.reg .b64 	%rd<25>;
	// demoted variable
	.shared .align 4 .b8 _ZZ19forward_fixed_layerILj128EXadL_ZN30_INTERNAL_7a742791_4_k_cu_main16_activation_stubEfEEEvPKfS2_S2_jPfjjjbE7shrd_in[512];
	ld.param.u64 	%rd12, [_Z19forward_fixed_layerILj128EXadL_ZN30_INTERNAL_7a742791_4_k_cu_main16_activation_stubEfEEEvPKfS2_S2_jPfjjjb_param_1];
	ld.param.u64 	%rd13, [_Z19forward_fixed_layerILj128EXadL_ZN30_INTERNAL_7a742791_4_k_cu_main16_activation_stubEfEEEvPKfS2_S2_jPfjjjb_param_2];
	ld.param.u32 	%r7, [_Z19forward_fixed_layerILj128EXadL_ZN30_INTERNAL_7a742791_4_k_cu_main16_activation_stubEfEEEvPKfS2_S2_jPfjjjb_param_3];
	ld.param.u64 	%rd14, [_Z19forward_fixed_layerILj128EXadL_ZN30_INTERNAL_7a742791_4_k_cu_main16_activation_stubEfEEEvPKfS2_S2_jPfjjjb_param_4];
	ld.param.u32 	%r10, [_Z19forward_fixed_layerILj128EXadL_ZN30_INTERNAL_7a742791_4_k_cu_main16_activation_stubEfEEEvPKfS2_S2_jPfjjjb_param_5];
	ld.param.u32 	%r8, [_Z19forward_fixed_layerILj128EXadL_ZN30_INTERNAL_7a742791_4_k_cu_main16_activation_stubEfEEEvPKfS2_S2_jPfjjjb_param_6];
	ld.param.u32 	%r9, [_Z19forward_fixed_layerILj128EXadL_ZN30_INTERNAL_7a742791_4_k_cu_main16_activation_stubEfEEEvPKfS2_S2_jPfjjjb_param_7];
	ld.param.s8 	%rs1, [_Z19forward_fixed_layerILj128EXadL_ZN30_INTERNAL_7a742791_4_k_cu_main16_activation_stubEfEEEvPKfS2_S2_jPfjjjb_param_8];
	mov.u32 	%r11, %ctaid.x;
	mov.u32 	%r12, %ntid.x;
	mov.u32 	%r1, %tid.x;
	mad.lo.s32 	%r2, %r11, %r12, %r1;
	setp.ge.u32 	%p1, %r2, %r10;
	@%p1 bra 	$L__BB0_7;
	setp.eq.s32 	%p2, %r9, 0;
	@%p2 bra 	$L__BB0_7;
	ld.param.u64 	%rd22, [_Z19forward_fixed_layerILj128EXadL_ZN30_INTERNAL_7a742791_4_k_cu_main16_activation_stubEfEEEvPKfS2_S2_jPfjjjb_param_0];
	mul.lo.s32 	%r13, %r7, %r2;
	cvta.to.global.u64 	%rd15, %rd13;
	cvta.to.global.u64 	%rd16, %rd14;
	cvta.to.global.u64 	%rd17, %rd22;
	mul.wide.u32 	%rd18, %r2, 4;
	add.s64 	%rd1, %rd17, %rd18;
	shl.b32 	%r14, %r1, 2;
	mov.u32 	%r15, _ZZ19forward_fixed_layerILj128EXadL_ZN30_INTERNAL_7a742791_4_k_cu_main16_activation_stubEfEEEvPKfS2_S2_jPfjjjbE7shrd_in;
	add.s32 	%r3, %r15, %r14;
	cvta.to.global.u64 	%rd19, %rd12;
	mul.wide.u32 	%rd20, %r13, 4;
	add.s64 	%rd2, %rd19, %rd20;
	mul.wide.u32 	%rd21, %r1, 4;
	add.s64 	%rd24, %rd15, %rd21;
	mul.wide.u32 	%rd4, %r7, 4;
	add.s64 	%rd23, %rd16, %rd18;
	mul.wide.u32 	%rd6, %r8, 4;
	neg.s32 	%r16, %r9;
$L__BB0_3:
	setp.eq.s16 	%p3, %rs1, 0;
	@%p3 bra 	$L__BB0_5;
	ld.global.nc.f32 	%f389, [%rd1];
	bra.uni 	$L__BB0_6;
$L__BB0_5:
	ld.global.f32 	%f389, [%rd23];
$L__BB0_6:
	bar.sync 	0;
	ld.global.nc.f32 	%f4, [%rd24];
	st.shared.f32 	[%r3], %f4;
	bar.sync 	0;
	ld.global.nc.f32 	%f5, [%rd2];
	ld.shared.f32 	%f6, [_ZZ19forward_fixed_layerILj128EXadL_ZN30_INTERNAL_7a742791_4_k_cu_main16_activation_stubEfEEEvPKfS2_S2_jPfjjjbE7shrd_in];
	fma.rn.f32 	%f7, %f5, %f6, %f389;
	ld.global.nc.f32 	%f8, [%rd2+4];
	ld.shared.f32 	%f9, [_ZZ19forward_fixed_layerILj128EXadL_ZN30_INTERNAL_7a742791_4_k_cu_main16_activation_stubEfEEEvPKfS2_S2_jPfjjjbE7shrd_in+4];
	fma.rn.f32 	%f10, %f8, %f9, %f7;
	ld.global.nc.f32 	%f11, [%rd2+8];
	ld.shared.f32 	%f12, [_ZZ19forward_fixed_layerILj128EXadL_ZN30_INTERNAL_7a742791_4_k_cu_main16_activation_stubEfEEEvPKfS2_S2_jPfjjjbE7shrd_in+8];
	fma.rn.f32 	%f13, %f11, %f12, %f10;
	ld.global.nc.f32 	%f14, [%rd2+12];
	ld.shared.f32 	%f15, [_ZZ19forward_fixed_layerILj128EXadL_ZN30_INTERNAL_7a742791_4_k_cu_main16_activation_stubEfEEEvPKfS2_S2_jPfjjjbE7shrd_in+12];
	fma.rn.f32 	%f16, %f14, %f15, %f13;
	ld.global.nc.f32 	%f17, [%rd2+16];
	ld.shared.f32 	%f18, [_ZZ19forward_fixed_layerILj128EXadL_ZN30_INTERNAL_7a742791_4_k_cu_main16_activation_stubEfEEEvPKfS2_S2_jPfjjjbE7shrd_in+16];
	fma.rn.f32 	%f19, %f17, %f18, %f16;
	ld.global.nc.f32 	%f20, [%rd2+20];
	ld.shared.f32 	%f21, [_ZZ19forward_fixed_layerILj128EXadL_ZN30_INTERNAL_7a742791_4_k_cu_main16_activation_stubEfEEEvPKfS2_S2_jPfjjjbE7shrd_in+20];
	fma.rn.f32 	%f22, %f20, %f21, %f19;
	ld.global.nc.f32 	%f23, [%rd2+24];
	ld.shared.f32 	%f24, [_ZZ19forward_fixed_layerILj128EXadL_ZN30_INTERNAL_7a742791_4_k_cu_main16_activation_stubEfEEEvPKfS2_S2_jPfjjjbE7shrd_in+24];
	fma.rn.f32 	%f25, %f23, %f24, %f22;
	ld.global.nc.f32 	%f26, [%rd2+28];
	ld.shared.f32 	%f27, [_ZZ19forward_fixed_layerILj128EXadL_ZN30_INTERNAL_7a742791_4_k_cu_main16_activation_stubEfEEEvPKfS2_S2_jPfjjjbE7shrd_in+28];
	fma.rn.f32 	%f28, %f26, %f27, %f25;
	ld.global.nc.f32 	%f29, [%rd2+32];
	ld.shared.f32 	%f30, [_ZZ19forward_fixed_layerILj128EXadL_ZN30_INTERNAL_7a742791_4_k_cu_main16_activation_stubEfEEEvPKfS2_S2_jPfjjjbE7shrd_in+32];
	fma.rn.f32 	%f31, %f29, %f30, %f28;
	ld.global.nc.f32 	%f32, [%rd2+36];
	ld.shared.f32 	%f33, [_ZZ19forward_fixed_layerILj128EXadL_ZN30_INTERNAL_7a742791_4_k_cu_main16_activation_stubEfEEEvPKfS2_S2_jPfjjjbE7shrd_in+36];
	fma.rn.f32 	%f34, %f32, %f33, %f31;
	ld.global.nc.f32 	%f35, [%rd2+40];
	ld.shared.f32 	%f36, [_ZZ19forward_fixed_layerILj128EXadL_ZN30_INTERNAL_7a742791_4_k_cu_main16_activation_stubEfEEEvPKfS2_S2_jPfjjjbE7shrd_in+40];
	fma.rn.f32 	%f37, %f35, %f36, %f34;
	ld.global.nc.f32 	%f38, [%rd2+44];
	ld.shared.f32 	%f39, [_ZZ19forward_fixed_layerILj128EXadL_ZN30_INTERNAL_7a742791_4_k_cu_main16_activation_stubEfEEEvPKfS2_S2_jPfjjjbE7shrd_in+44];
	fma.rn.f32 	%f40, %f38, %f39, %f37;
	ld.global.nc.f32 	%f41, [%rd2+48];
	ld.shared.f32 	%f42, [_ZZ19forward_fixed_layerILj128EXadL_ZN30_INTERNAL_7a742791_4_k_cu_main16_activation_stubEfEEEvPKfS2_S2_jPfjjjbE7shrd_in+48];
	fma.rn.f32 	%f43, %f41, %f42, %f40;
	ld.global.nc.f32 	%f44, [%rd2+52];
	ld.shared.f32 	%f45, [_ZZ19forward_fixed_layerILj128EXadL_ZN30_INTERNAL_7a742791_4_k_cu_main16_activation_stubEfEEEvPKfS2_S2_jPfjjjbE7shrd_in+52];
	fma.rn.f32 	%f46, %f44, %f45, %f43;
	ld.global.nc.f32 	%f47, [%rd2+56];
	ld.shared.f32 	%f48, [_ZZ19forward_fixed_layerILj128EXadL_ZN30_INTERNAL_7a742791_4_k_cu_main16_activation_stubEfEEEvPKfS2_S2_jPfjjjbE7shrd_in+56];
	fma.rn.f32 	%f49, %f47, %f48, %f46;
	ld.global.nc.f32 	%f50, [%rd2+60];
	ld.shared.f32 	%f51, [_ZZ19forward_fixed_layerILj128EXadL_ZN30_INTERNAL_7a742791_4_k_cu_main16_activation_stubEfEEEvPKfS2_S2_jPfjjjbE7shrd_in+60];
	fma.rn.f32 	%f52, %f50, %f51, %f49;
	ld.global.nc.f32 	%f53, [%rd2+64];
	ld.shared.f32 	%f54, [_ZZ19forward_fixed_layerILj128EXadL_ZN30_INTERNAL_7a742791_4_k_cu_main16_activation_stubEfEEEvPKfS2_S2_jPfjjjbE7shrd_in+64];
	fma.rn.f32 	%f55, %f53, %f54, %f52;
	ld.global.nc.f32 	%f56, [%rd2+68];
	ld.shared.f32 	%f57, [_ZZ19forward_fixed_layerILj128EXadL_ZN30_INTERNAL_7a742791_4_k_cu_main16_activation_stubEfEEEvPKfS2_S2_jPfjjjbE7shrd_in+68];
	fma.rn.f32 	%f58, %f56, %f57, %f55;
	ld.global.nc.f32 	%f59, [%rd2+72];
	ld.shared.f32 	%f60, [_ZZ19forward_fixed_layerILj128EXadL_ZN30_INTERNAL_7a742791_4_k_cu_main16_activation_stubEfEEEvPKfS2_S2_jPfjjjbE7shrd_in+72];
	fma.rn.f32 	%f61, %f59, %f60, %f58;
	ld.global.nc.f32 	%f62, [%rd2+76];
	ld.shared.f32 	%f63, [_ZZ19forward_fixed_layerILj128EXadL_ZN30_INTERNAL_7a742791_4_k_cu_main16_activation_stubEfEEEvPKfS2_S2_jPfjjjbE7shrd_in+76];
	fma.rn.f32 	%f64, %f62, %f63, %f61;
	ld.global.nc.f32 	%f65, [%rd2+80];
	ld.shared.f32 	%f66, [_ZZ19forward_fixed_layerILj128EXadL_ZN30_INTERNAL_7a742791_4_k_cu_main16_activation_stubEfEEEvPKfS2_S2_jPfjjjbE7shrd_in+80];
	fma.rn.f32 	%f67, %f65, %f66, %f64;
	ld.global.nc.f32 	%f68, [%rd2+84];
	ld.shared.f32 	%f69, [_ZZ19forward_fixed_layerILj128EXadL_ZN30_INTERNAL_7a742791_4_k_cu_main16_activation_stubEfEEEvPKfS2_S2_jPfjjjbE7shrd_in+84];
	fma.rn.f32 	%f70, %f68, %f69, %f67;
	ld.global.nc.f32 	%f71, [%rd2+88];
	ld.shared.f32 	%f72, [_ZZ19forward_fixed_layerILj128EXadL_ZN30_INTERNAL_7a742791_4_k_cu_main16_activation_stubEfEEEvPKfS2_S2_jPfjjjbE7shrd_in+88];
	fma.rn.f32 	%f73, %f71, %f72, %f70;
	ld.global.nc.f32 	%f74, [%rd2+92];
	ld.shared.f32 	%f75, [_ZZ19forward_fixed_layerILj128EXadL_ZN30_INTERNAL_7a742791_4_k_cu_main16_activation_stubEfEEEvPKfS2_S2_jPfjjjbE7shrd_in+92];
	fma.rn.f32 	%f76, %f74, %f75, %f73;
	ld.global.nc.f32 	%f77, [%rd2+96];
	ld.shared.f32 	%f78, [_ZZ19forward_fixed_layerILj128EXadL_ZN30_INTERNAL_7a742791_4_k_cu_main16_activation_stubEfEEEvPKfS2_S2_jPfjjjbE7shrd_in+96];
	fma.rn.f32 	%f79, %f77, %f78, %f76;
	ld.global.nc.f32 	%f80, [%rd2+100];
	ld.shared.f32 	%f81, [_ZZ19forward_fixed_layerILj128EXadL_ZN30_INTERNAL_7a742791_4_k_cu_main16_activation_stubEfEEEvPKfS2_S2_jPfjjjbE7shrd_in+100];
	fma.rn.f32 	%f82, %f80, %f81, %f79;
	ld.global.nc.f32 	%f83, [%rd2+104];
	ld.shared.f32 	%f84, [_ZZ19forward_fixed_layerILj128EXadL_ZN30_INTERNAL_7a742791_4_k_cu_main16_activation_stubEfEEEvPKfS2_S2_jPfjjjbE7shrd_in+104];
	fma.rn.f32 	%f85, %f83, %f84, %f82;
	ld.global.nc.f32 	%f86, [%rd2+108];
	ld.shared.f32 	%f87, [_ZZ19forward_fixed_layerILj128EXadL_ZN30_INTERNAL_7a742791_4_k_cu_main16_activation_stubEfEEEvPKfS2_S2_jPfjjjbE7shrd_in+108];
	fma.rn.f32 	%f88, %f86, %f87, %f85;
	ld.global.nc.f32 	%f89, [%rd2+112];
	ld.shared.f32 	%f90, [_ZZ19forward_fixed_layerILj128EXadL_ZN30_INTERNAL_7a742791_4_k_cu_main16_activation_stubEfEEEvPKfS2_S2_jPfjjjbE7shrd_in+112];
	fma.rn.f32 	%f91, %f89, %f90, %f88;
	ld.global.nc.f32 	%f92, [%rd2+116];
	ld.shared.f32 	%f93, [_ZZ19forward_fixed_layerILj128EXadL_ZN30_INTERNAL_7a742791_4_k_cu_main16_activation_stubEfEEEvPKfS2_S2_jPfjjjbE7shrd_in+116];
	fma.rn.f32 	%f94, %f92, %f93, %f91;
	ld.global.nc.f32 	%f95, [%rd2+120];
	ld.shared.f32 	%f96, [_ZZ19forward_fixed_layerILj128EXadL_ZN30_INTERNAL_7a742791_4_k_cu_main16_activation_stubEfEEEvPKfS2_S2_jPfjjjbE7shrd_in+120];
	fma.rn.f32 	%f97, %f95, %f96, %f94;
	ld.global.nc.f32 	%f98, [%rd2+124];
	ld.shared.f32 	%f99, [_ZZ19forward_fixed_layerILj128EXadL_ZN30_INTERNAL_7a742791_4_k_cu_main16_activation_stubEfEEEvPKfS2_S2_jPfjjjbE7shrd_in+124];
	fma.rn.f32 	%f100, %f98, %f99, %f97;
	ld.global.nc.f32 	%f101, [%rd2+128];
	ld.shared.f32 	%f102, [_ZZ19forward_fixed_layerILj128EXadL_ZN30_INTERNAL_7a742791_4_k_cu_main16_activation_stubEfEEEvPKfS2_S2_jPfjjjbE7shrd_in+128];
	fma.rn.f32 	%f103, %f101, %f102, %f100;
	ld.global.nc.f32 	%f104, [%rd2+132];
	ld.shared.f32 	%f105, [_ZZ19forward_fixed_layerILj128EXadL_ZN30_INTERNAL_7a742791_4_k_cu_main16_activation_stubEfEEEvPKfS2_S2_jPfjjjbE7shrd_in+132];
	fma.rn.f32 	%f106, %f104, %f105, %f103;
	ld.global.nc.f32 	%f107, [%rd2+136];
	ld.shared.f32 	%f108, [_ZZ19forward_fixed_layerILj128EXadL_ZN30_INTERNAL_7a742791_4_k_cu_main16_activation_stubEfEEEvPKfS2_S2_jPfjjjbE7shrd_in+136];
	fma.rn.f32 	%f109, %f107, %f108, %f106;
	ld.global.nc.f32 	%f110, [%rd2+140];
	ld.shared.f32 	%f111, [_ZZ19forward_fixed_layerILj128EXadL_ZN30_INTERNAL_7a742791_4_k_cu_main16_activation_stubEfEEEvPKfS2_S2_jPfjjjbE7shrd_in+140];
	fma.rn.f32 	%f112, %f110, %f111, %f109;
	ld.global.nc.f32 	%f113, [%rd2+144];
	ld.shared.f32 	%f114, [_ZZ19forward_fixed_layerILj128EXadL_ZN30_INTERNAL_7a742791_4_k_cu_main16_activation_stubEfEEEvPKfS2_S2_jPfjjjbE7shrd_in+144];
	fma.rn.f32 	%f115, %f113, %f114, %f112;
	ld.global.nc.f32 	%f116, [%rd2+148];
	ld.shared.f32 	%f117, [_ZZ19forward_fixed_layerILj128EXadL_ZN30_INTERNAL_7a742791_4_k_cu_main16_activation_stubEfEEEvPKfS2_S2_jPfjjjbE7shrd_in+148];
	fma.rn.f32 	%f118, %f116, %f117, %f115;
	ld.global.nc.f32 	%f119, [%rd2+152];
	ld.shared.f32 	%f120, [_ZZ19forward_fixed_layerILj128EXadL_ZN30_INTERNAL_7a742791_4_k_cu_main16_activation_stubEfEEEvPKfS2_S2_jPfjjjbE7shrd_in+152];
	fma.rn.f32 	%f121, %f119, %f120, %f118;
	ld.global.nc.f32 	%f122, [%rd2+156];
	ld.shared.f32 	%f123, [_ZZ19forward_fixed_layerILj128EXadL_ZN30_INTERNAL_7a742791_4_k_cu_main16_activation_stubEfEEEvPKfS2_S2_jPfjjjbE7shrd_in+156];
	fma.rn.f32 	%f124, %f122, %f123, %f121;
	ld.global.nc.f32 	%f125, [%rd2+160];
	ld.shared.f32 	%f126, [_ZZ19forward_fixed_layerILj128EXadL_ZN30_INTERNAL_7a742791_4_k_cu_main16_activation_stubEfEEEvPKfS2_S2_jPfjjjbE7shrd_in+160];
	fma.rn.f32 	%f127, %f125, %f126, %f124;
	ld.global.nc.f32 	%f128, [%rd2+164];
	ld.shared.f32 	%f129, [_ZZ19forward_fixed_layerILj128EXadL_ZN30_INTERNAL_7a742791_4_k_cu_main16_activation_stubEfEEEvPKfS2_S2_jPfjjjbE7shrd_in+164];
	fma.rn.f32 	%f130, %f128, %f129, %f127;
	ld.global.nc.f32 	%f131, [%rd2+168];
	ld.shared.f32 	%f132, [_ZZ19forward_fixed_layerILj128EXadL_ZN30_INTERNAL_7a742791_4_k_cu_main16_activation_stubEfEEEvPKfS2_S2_jPfjjjbE7shrd_in+168];
	fma.rn.f32 	%f133, %f131, %f132, %f130;
	ld.global.nc.f32 	%f134, [%rd2+172];
	ld.shared.f32 	%f135, [_ZZ19forward_fixed_layerILj128EXadL_ZN30_INTERNAL_7a742791_4_k_cu_main16_activation_stubEfEEEvPKfS2_S2_jPfjjjbE7shrd_in+172];
	fma.rn.f32 	%f136, %f134, %f135, %f133;
	ld.global.nc.f32 	%f137, [%rd2+176];
	ld.shared.f32 	%f138, [_ZZ19forward_fixed_layerILj128EXadL_ZN30_INTERNAL_7a742791_4_k_cu_main16_activation_stubEfEEEvPKfS2_S2_jPfjjjbE7shrd_in+176];
	fma.rn.f32 	%f139, %f137, %f138, %f136;
	ld.global.nc.f32 	%f140, [%rd2+180];
	ld.shared.f32 	%f141, [_ZZ19forward_fixed_layerILj128EXadL_ZN30_INTERNAL_7a742791_4_k_cu_main16_activation_stubEfEEEvPKfS2_S2_jPfjjjbE7shrd_in+180];
	fma.rn.f32 	%f142, %f140, %f141, %f139;
	ld.global.nc.f32 	%f143, [%rd2+184];
	ld.shared.f32 	%f144, [_ZZ19forward_fixed_layerILj128EXadL_ZN30_INTERNAL_7a742791_4_k_cu_main16_activation_stubEfEEEvPKfS2_S2_jPfjjjbE7shrd_in+184];
	fma.rn.f32 	%f145, %f143, %f144, %f142;
	ld.global.nc.f32 	%f146, [%rd2+188];
	ld.shared.f32 	%f147, [_ZZ19forward_fixed_layerILj128EXadL_ZN30_INTERNAL_7a742791_4_k_cu_main16_activation_stubEfEEEvPKfS2_S2_jPfjjjbE7shrd_in+188];
	fma.rn.f32 	%f148, %f146, %f147, %f145;
	ld.global.nc.f32 	%f149, [%rd2+192];
	ld.shared.f32 	%f150, [_ZZ19forward_fixed_layerILj128EXadL_ZN30_INTERNAL_7a742791_4_k_cu_main16_activation_stubEfEEEvPKfS2_S2_jPfjjjbE7shrd_in+192];
	fma.rn.f32 	%f151, %f149, %f150, %f148;
	ld.global.nc.f32 	%f152, [%rd2+196];
	ld.shared.f32 	%f153, [_ZZ19forward_fixed_layerILj128EXadL_ZN30_INTERNAL_7a742791_4_k_cu_main16_activation_stubEfEEEvPKfS2_S2_jPfjjjbE7shrd_in+196];
	fma.rn.f32 	%f154, %f152, %f153, %f151;
	ld.global.nc.f32 	%f155, [%rd2+200];
	ld.shared.f32 	%f156, [_ZZ19forward_fixed_layerILj128EXadL_ZN30_INTERNAL_7a742791_4_k_cu_main16_activation_stubEfEEEvPKfS2_S2_jPfjjjbE7shrd_in+200];
	fma.rn.f32 	%f157, %f155, %f156, %f154;
	ld.global.nc.f32 	%f158, [%rd2+204];
	ld.shared.f32 	%f159, [_ZZ19forward_fixed_layerILj128EXadL_ZN30_INTERNAL_7a742791_4_k_cu_main16_activation_stubEfEEEvPKfS2_S2_jPfjjjbE7shrd_in+204];
	fma.rn.f32 	%f160, %f158, %f159, %f157;
	ld.global.nc.f32 	%f161, [%rd2+208];
	ld.shared.f32 	%f162, [_ZZ19forward_fixed_layerILj128EXadL_ZN30_INTERNAL_7a742791_4_k_cu_main16_activation_stubEfEEEvPKfS2_S2_jPfjjjbE7shrd_in+208];
	fma.rn.f32 	%f163, %f161, %f162, %f160;
	ld.global.nc.f32 	%f164, [%rd2+212];
	ld.shared.f32 	%f165, [_ZZ19forward_fixed_layerILj128EXadL_ZN30_INTERNAL_7a742791_4_k_cu_main16_activation_stubEfEEEvPKfS2_S2_jPfjjjbE7shrd_in+212];
	fma.rn.f32 	%f166, %f164, %f165, %f163;
	ld.global.nc.f32 	%f167, [%rd2+216];
	ld.shared.f32 	%f168, [_ZZ19forward_fixed_layerILj128EXadL_ZN30_INTERNAL_7a742791_4_k_cu_main16_activation_stubEfEEEvPKfS2_S2_jPfjjjbE7shrd_in+216];
	fma.rn.f32 	%f169, %f167, %f168, %f166;
	ld.global.nc.f32 	%f170, [%rd2+220];
	ld.shared.f32 	%f171, [_ZZ19forward_fixed_layerILj128EXadL_ZN30_INTERNAL_7a742791_4_k_cu_main16_activation_stubEfEEEvPKfS2_S2_jPfjjjbE7shrd_in+220];
	fma.rn.f32 	%f172, %f170, %f171, %f169;
	ld.global.nc.f32 	%f173, [%rd2+224];
	ld.shared.f32 	%f174, [_ZZ19forward_fixed_layerILj128EXadL_ZN30_INTERNAL_7a742791_4_k_cu_main16_activation_stubEfEEEvPKfS2_S2_jPfjjjbE7shrd_in+224];
	fma.rn.f32 	%f175, %f173, %f174, %f172;
	ld.global.nc.f32 	%f176, [%rd2+228];
	ld.shared.f32 	%f177, [_ZZ19forward_fixed_layerILj128EXadL_ZN30_INTERNAL_7a742791_4_k_cu_main16_activation_stubEfEEEvPKfS2_S2_jPfjjjbE7shrd_in+228];
	fma.rn.f32 	%f178, %f176, %f177, %f175;
	ld.global.nc.f32 	%f179, [%rd2+232];
	ld.shared.f32 	%f180, [_ZZ19forward_fixed_layerILj128EXadL_ZN30_INTERNAL_7a742791_4_k_cu_main16_activation_stubEfEEEvPKfS2_S2_jPfjjjbE7shrd_in+232];
	fma.rn.f32 	%f181, %f179, %f180, %f178;
	ld.global.nc.f32 	%f182, [%rd2+236];
	ld.shared.f32 	%f183, [_ZZ19forward_fixed_layerILj128EXadL_ZN30_INTERNAL_7a742791_4_k_cu_main16_activation_stubEfEEEvPKfS2_S2_jPfjjjbE7shrd_in+236];
	fma.rn.f32 	%f184, %f182, %f183, %f181;
	ld.global.nc.f32 	%f185, [%rd2+240];
	ld.shared.f32 	%f186, [_ZZ19forward_fixed_layerILj128EXadL_ZN30_INTERNAL_7a742791_4_k_cu_main16_activation_stubEfEEEvPKfS2_S2_jPfjjjbE7shrd_in+240];
	fma.rn.f32 	%f187, %f185, %f186, %f184;
	ld.global.nc.f32 	%f188, [%rd2+244];
	ld.shared.f32 	%f189, [_ZZ19forward_fixed_layerILj128EXadL_ZN30_INTERNAL_7a742791_4_k_cu_main16_activation_stubEfEEEvPKfS2_S2_jPfjjjbE7shrd_in+244];
	fma.rn.f32 	%f190, %f188, %f189, %f187;
	ld.global.nc.f32 	%f191, [%rd2+248];
	ld.shared.f32 	%f192, [_ZZ19forward_fixed_layerILj128EXadL_ZN30_INTERNAL_7a742791_4_k_cu_main16_activation_stubEfEEEvPKfS2_S2_jPfjjjbE7shrd_in+248];
	fma.rn.f32 	%f193, %f191, %f192, %f190;
	ld.global.nc.f32 	%f194, [%rd2+252];
	ld.shared.f32 	%f195, [_ZZ19forward_fixed_layerILj128EXadL_ZN30_INTERNAL_7a742791_4_k_cu_main16_activation_stubEfEEEvPKfS2_S2_jPfjjjbE7shrd_in+252];
	fma.rn.f32 	%f196, %f194, %f195, %f193;
	ld.global.nc.f32 	%f197, [%rd2+256];
	ld.shared.f32 	%f198, [_ZZ19forward_fixed_layerILj128EXadL_ZN30_INTERNAL_7a742791_4_k_cu_main16_activation_stubEfEEEvPKfS2_S2_jPfjjjbE7shrd_in+256];
	fma.rn.f32 	%f199, %f197, %f198, %f196;
	ld.global.nc.f32 	%f200, [%rd2+260];
	ld.shared.f32 	%f201, [_ZZ19forward_fixed_layerILj128EXadL_ZN30_INTERNAL_7a742791_4_k_cu_main16_activation_stubEfEEEvPKfS2_S2_jPfjjjbE7shrd_in+260];
	fma.rn.f32 	%f202, %f200, %f201, %f199;
	ld.global.nc.f32 	%f203, [%rd2+264];
	ld.shared.f32 	%f204, [_ZZ19forward_fixed_layerILj128EXadL_ZN30_INTERNAL_7a742791_4_k_cu_main16_activation_stubEfEEEvPKfS2_S2_jPfjjjbE7shrd_in+264];
	fma.rn.f32 	%f205, %f203, %f204, %f202;
	ld.global.nc.f32 	%f206, [%rd2+268];
	ld.shared.f32 	%f207, [_ZZ19forward_fixed_layerILj128EXadL_ZN30_INTERNAL_7a742791_4_k_cu_main16_activation_stubEfEEEvPKfS2_S2_jPfjjjbE7shrd_in+268];
	fma.rn.f32 	%f208, %f206, %f207, %f205;
	ld.global.nc.f32 	%f209, [%rd2+272];
	ld.shared.f32 	%f210, [_ZZ19forward_fixed_layerILj128EXadL_ZN30_INTERNAL_7a742791_4_k_cu_main16_activation_stubEfEEEvPKfS2_S2_jPfjjjbE7shrd_in+272];
	fma.rn.f32 	%f211, %f209, %f210, %f208;
	ld.global.nc.f32 	%f212, [%rd2+276];
	ld.shared.f32 	%f213, [_ZZ19forward_fixed_layerILj128EXadL_ZN30_INTERNAL_7a742791_4_k_cu_main16_activation_stubEfEEEvPKfS2_S2_jPfjjjbE7shrd_in+276];
	fma.rn.f32 	%f214, %f212, %f213, %f211;
	ld.global.nc.f32 	%f215, [%rd2+280];
	ld.shared.f32 	%f216, [_ZZ19forward_fixed_layerILj128EXadL_ZN30_INTERNAL_7a742791_4_k_cu_main16_activation_stubEfEEEvPKfS2_S2_jPfjjjbE7shrd_in+280];
	fma.rn.f32 	%f217, %f215, %f216, %f214;
	ld.global.nc.f32 	%f218, [%rd2+284];
	ld.shared.f32 	%f219, [_ZZ19forward_fixed_layerILj128EXadL_ZN30_INTERNAL_7a742791_4_k_cu_main16_activation_stubEfEEEvPKfS2_S2_jPfjjjbE7shrd_in+284];
	fma.rn.f32 	%f220, %f218, %f219, %f217;
	ld.global.nc.f32 	%f221, [%rd2+288];
	ld.shared.f32 	%f222, [_ZZ19forward_fixed_layerILj128EXadL_ZN30_INTERNAL_7a742791_4_k_cu_main16_activation_stubEfEEEvPKfS2_S2_jPfjjjbE7shrd_in+288];
	fma.rn.f32 	%f223, %f221, %f222, %f220;
	ld.global.nc.f32 	%f224, [%rd2+292];
	ld.shared.f32 	%f225, [_ZZ19forward_fixed_layerILj128EXadL_ZN30_INTERNAL_7a742791_4_k_cu_main16_activation_stubEfEEEvPKfS2_S2_jPfjjjbE7shrd_in+292];
	fma.rn.f32 	%f226, %f224, %f225, %f223;
	ld.global.nc.f32 	%f227, [%rd2+296];
	ld.shared.f32 	%f228, [_ZZ19forward_fixed_layerILj128EXadL_ZN30_INTERNAL_7a742791_4_k_cu_main16_activation_stubEfEEEvPKfS2_S2_jPfjjjbE7shrd_in+296];
	fma.rn.f32 	%f229, %f227, %f228, %f226;
	ld.global.nc.f32 	%f230, [%rd2+300];
	ld.shared.f32 	%f231, [_ZZ19forward_fixed_layerILj128EXadL_ZN30_INTERNAL_7a742791_4_k_cu_main16_activation_stubEfEEEvPKfS2_S2_jPfjjjbE7shrd_in+300];
	fma.rn.f32 	%f232, %f230, %f231, %f229;
	ld.global.nc.f32 	%f233, [%rd2+304];
	ld.shared.f32 	%f234, [_ZZ19forward_fixed_layerILj128EXadL_ZN30_INTERNAL_7a742791_4_k_cu_main16_activation_stubEfEEEvPKfS2_S2_jPfjjjbE7shrd_in+304];
	fma.rn.f32 	%f235, %f233, %f234, %f232;
	ld.global.nc.f32 	%f236, [%rd2+308];
	ld.shared.f32 	%f237, [_ZZ19forward_fixed_layerILj128EXadL_ZN30_INTERNAL_7a742791_4_k_cu_main16_activation_stubEfEEEvPKfS2_S2_jPfjjjbE7shrd_in+308];
	fma.rn.f32 	%f238, %f236, %f237, %f235;
	ld.global.nc.f32 	%f239, [%rd2+312];
	ld.shared.f32 	%f240, [_ZZ19forward_fixed_layerILj128EXadL_ZN30_INTERNAL_7a742791_4_k_cu_main16_activation_stubEfEEEvPKfS2_S2_jPfjjjbE7shrd_in+312];
	fma.rn.f32 	%f241, %f239, %f240, %f238;
	ld.global.nc.f32 	%f242, [%rd2+316];
	ld.shared.f32 	%f243, [_ZZ19forward_fixed_layerILj128EXadL_ZN30_INTERNAL_7a742791_4_k_cu_main16_activation_stubEfEEEvPKfS2_S2_jPfjjjbE7shrd_in+316];
	fma.rn.f32 	%f244, %f242, %f243, %f241;
	ld.global.nc.f32 	%f245, [%rd2+320];
	ld.shared.f32 	%f246, [_ZZ19forward_fixed_layerILj128EXadL_ZN30_INTERNAL_7a742791_4_k_cu_main16_activation_stubEfEEEvPKfS2_S2_jPfjjjbE7shrd_in+320];
	fma.rn.f32 	%f247, %f245, %f246, %f244;
	ld.global.nc.f32 	%f248, [%rd2+324];
	ld.shared.f32 	%f249, [_ZZ19forward_fixed_layerILj128EXadL_ZN30_INTERNAL_7a742791_4_k_cu_main16_activation_stubEfEEEvPKfS2_S2_jPfjjjbE7shrd_in+324];
	fma.rn.f32 	%f250, %f248, %f249, %f247;
	ld.global.nc.f32 	%f251, [%rd2+328];
	ld.shared.f32 	%f252, [_ZZ19forward_fixed_layerILj128EXadL_ZN30_INTERNAL_7a742791_4_k_cu_main16_activation_stubEfEEEvPKfS2_S2_jPfjjjbE7shrd_in+328];
	fma.rn.f32 	%f253, %f251, %f252, %f250;
	ld.global.nc.f32 	%f254, [%rd2+332];
	ld.shared.f32 	%f255, [_ZZ19forward_fixed_layerILj128EXadL_ZN30_INTERNAL_7a742791_4_k_cu_main16_activation_stubEfEEEvPKfS2_S2_jPfjjjbE7shrd_in+332];
	fma.rn.f32 	%f256, %f254, %f255, %f253;
	ld.global.nc.f32 	%f257, [%rd2+336];
	ld.shared.f32 	%f258, [_ZZ19forward_fixed_layerILj128EXadL_ZN30_INTERNAL_7a742791_4_k_cu_main16_activation_stubEfEEEvPKfS2_S2_jPfjjjbE7shrd_in+336];
	fma.rn.f32 	%f259, %f257, %f258, %f256;
	ld.global.nc.f32 	%f260, [%rd2+340];
	ld.shared.f32 	%f261, [_ZZ19forward_fixed_layerILj128EXadL_ZN30_INTERNAL_7a742791_4_k_cu_main16_activation_stubEfEEEvPKfS2_S2_jPfjjjbE7shrd_in+340];
	fma.rn.f32 	%f262, %f260, %f261, %f259;
	ld.global.nc.f32 	%f263, [%rd2+344];
	ld.shared.f32 	%f264, [_ZZ19forward_fixed_layerILj128EXadL_ZN30_INTERNAL_7a742791_4_k_cu_main16_activation_stubEfEEEvPKfS2_S2_jPfjjjbE7shrd_in+344];
	fma.rn.f32 	%f265, %f263, %f264, %f262;
	ld.global.nc.f32 	%f266, [%rd2+348];
	ld.shared.f32 	%f267, [_ZZ19forward_fixed_layerILj128EXadL_ZN30_INTERNAL_7a742791_4_k_cu_main16_activation_stubEfEEEvPKfS2_S2_jPfjjjbE7shrd_in+348];
	fma.rn.f32 	%f268, %f266, %f267, %f265;
	ld.global.nc.f32 	%f269, [%rd2+352];
	ld.shared.f32 	%f270, [_ZZ19forward_fixed_layerILj128EXadL_ZN30_INTERNAL_7a742791_4_k_cu_main16_activation_stubEfEEEvPKfS2_S2_jPfjjjbE7shrd_in+352];
	fma.rn.f32 	%f271, %f269, %f270, %f268;
	ld.global.nc.f32 	%f272, [%rd2+356];
	ld.shared.f32 	%f273, [_ZZ19forward_fixed_layerILj128EXadL_ZN30_INTERNAL_7a742791_4_k_cu_main16_activation_stubEfEEEvPKfS2_S2_jPfjjjbE7shrd_in+356];
	fma.rn.f32 	%f274, %f272, %f273, %f271;
	ld.global.nc.f32 	%f275, [%rd2+360];
	ld.shared.f32 	%f276, [_ZZ19forward_fixed_layerILj128EXadL_ZN30_INTERNAL_7a742791_4_k_cu_main16_activation_stubEfEEEvPKfS2_S2_jPfjjjbE7shrd_in+360];
	fma.rn.f32 	%f277, %f275, %f276, %f274;
	ld.global.nc.f32 	%f278, [%rd2+364];
	ld.shared.f32 	%f279, [_ZZ19forward_fixed_layerILj128EXadL_ZN30_INTERNAL_7a742791_4_k_cu_main16_activation_stubEfEEEvPKfS2_S2_jPfjjjbE7shrd_in+364];
	fma.rn.f32 	%f280, %f278, %f279, %f277;
	ld.global.nc.f32 	%f281, [%rd2+368];
	ld.shared.f32 	%f282, [_ZZ19forward_fixed_layerILj128EXadL_ZN30_INTERNAL_7a742791_4_k_cu_main16_activation_stubEfEEEvPKfS2_S2_jPfjjjbE7shrd_in+368];
	fma.rn.f32 	%f283, %f281, %f282, %f280;
	ld.global.nc.f32 	%f284, [%rd2+372];
	ld.shared.f32 	%f285, [_ZZ19forward_fixed_layerILj128EXadL_ZN30_INTERNAL_7a742791_4_k_cu_main16_activation_stubEfEEEvPKfS2_S2_jPfjjjbE7shrd_in+372];
	fma.rn.f32 	%f286, %f284, %f285, %f283;
	ld.global.nc.f32 	%f287, [%rd2+376];
	ld.shared.f32 	%f288, [_ZZ19forward_fixed_layerILj128EXadL_ZN30_INTERNAL_7a742791_4_k_cu_main16_activation_stubEfEEEvPKfS2_S2_jPfjjjbE7shrd_in+376];
	fma.rn.f32 	%f289, %f287, %f288, %f286;
	ld.global.nc.f32 	%f290, [%rd2+380];
	ld.shared.f32 	%f291, [_ZZ19forward_fixed_layerILj128EXadL_ZN30_INTERNAL_7a742791_4_k_cu_main16_activation_stubEfEEEvPKfS2_S2_jPfjjjbE7shrd_in+380];
	fma.rn.f32 	%f292, %f290, %f291, %f289;
	ld.global.nc.f32 	%f293, [%rd2+384];
	ld.shared.f32 	%f294, [_ZZ19forward_fixed_layerILj128EXadL_ZN30_INTERNAL_7a742791_4_k_cu_main16_activation_stubEfEEEvPKfS2_S2_jPfjjjbE7shrd_in+384];
	fma.rn.f32 	%f295, %f293, %f294, %f292;
	ld.global.nc.f32 	%f296, [%rd2+388];
	ld.shared.f32 	%f297, [_ZZ19forward_fixed_layerILj128EXadL_ZN30_INTERNAL_7a742791_4_k_cu_main16_activation_stubEfEEEvPKfS2_S2_jPfjjjbE7shrd_in+388];
	fma.rn.f32 	%f298, %f296, %f297, %f295;
	ld.global.nc.f32 	%f299, [%rd2+392];
	ld.shared.f32 	%f300, [_ZZ19forward_fixed_layerILj128EXadL_ZN30_INTERNAL_7a742791_4_k_cu_main16_activation_stubEfEEEvPKfS2_S2_jPfjjjbE7shrd_in+392];
	fma.rn.f32 	%f301, %f299, %f300, %f298;
	ld.global.nc.f32 	%f302, [%rd2+396];
	ld.shared.f32 	%f303, [_ZZ19forward_fixed_layerILj128EXadL_ZN30_INTERNAL_7a742791_4_k_cu_main16_activation_stubEfEEEvPKfS2_S2_jPfjjjbE7shrd_in+396];
	fma.rn.f32 	%f304, %f302, %f303, %f301;
	ld.global.nc.f32 	%f305, [%rd2+400];
	ld.shared.f32 	%f306, [_ZZ19forward_fixed_layerILj128EXadL_ZN30_INTERNAL_7a742791_4_k_cu_main16_activation_stubEfEEEvPKfS2_S2_jPfjjjbE7shrd_in+400];
	fma.rn.f32 	%f307, %f305, %f306, %f304;
	ld.global.nc.f32 	%f308, [%rd2+404];
	ld.shared.f32 	%f309, [_ZZ19forward_fixed_layerILj128EXadL_ZN30_INTERNAL_7a742791_4_k_cu_main16_activation_stubEfEEEvPKfS2_S2_jPfjjjbE7shrd_in+404];
	fma.rn.f32 	%f310, %f308, %f309, %f307;
	ld.global.nc.f32 	%f311, [%rd2+408];
	ld.shared.f32 	%f312, [_ZZ19forward_fixed_layerILj128EXadL_ZN30_INTERNAL_7a742791_4_k_cu_main16_activation_stubEfEEEvPKfS2_S2_jPfjjjbE7shrd_in+408];
	fma.rn.f32 	%f313, %f311, %f312, %f310;
	ld.global.nc.f32 	%f314, [%rd2+412];
	ld.shared.f32 	%f315, [_ZZ19forward_fixed_layerILj128EXadL_ZN30_INTERNAL_7a742791_4_k_cu_main16_activation_stubEfEEEvPKfS2_S2_jPfjjjbE7shrd_in+412];
	fma.rn.f32 	%f316, %f314, %f315, %f313;
	ld.global.nc.f32 	%f317, [%rd2+416];
	ld.shared.f32 	%f318, [_ZZ19forward_fixed_layerILj128EXadL_ZN30_INTERNAL_7a742791_4_k_cu_main16_activation_stubEfEEEvPKfS2_S2_jPfjjjbE7shrd_in+416];
	fma.rn.f32 	%f319, %f317, %f318, %f316;
	ld.global.nc.f32 	%f320, [%rd2+420];
	ld.shared.f32 	%f321, [_ZZ19forward_fixed_layerILj128EXadL_ZN30_INTERNAL_7a742791_4_k_cu_main16_activation_stubEfEEEvPKfS2_S2_jPfjjjbE7shrd_in+420];
	fma.rn.f32 	%f322, %f320, %f321, %f319;
	ld.global.nc.f32 	%f323, [%rd2+424];
	ld.shared.f32 	%f324, [_ZZ19forward_fixed_layerILj128EXadL_ZN30_INTERNAL_7a742791_4_k_cu_main16_activation_stubEfEEEvPKfS2_S2_jPfjjjbE7shrd_in+424];
	fma.rn.f32 	%f325, %f323, %f324, %f322;
	ld.global.nc.f32 	%f326, [%rd2+428];
	ld.shared.f32 	%f327, [_ZZ19forward_fixed_layerILj128EXadL_ZN30_INTERNAL_7a742791_4_k_cu_main16_activation_stubEfEEEvPKfS2_S2_jPfjjjbE7shrd_in+428];
	fma.rn.f32 	%f328, %f326, %f327, %f325;
	ld.global.nc.f32 	%f329, [%rd2+432];
	ld.shared.f32 	%f330, [_ZZ19forward_fixed_layerILj128EXadL_ZN30_INTERNAL_7a742791_4_k_cu_main16_activation_stubEfEEEvPKfS2_S2_jPfjjjbE7shrd_in+432];
	fma.rn.f32 	%f331, %f329, %f330, %f328;
	ld.global.nc.f32 	%f332, [%rd2+436];
	ld.shared.f32 	%f333, [_ZZ19forward_fixed_layerILj128EXadL_ZN30_INTERNAL_7a742791_4_k_cu_main16_activation_stubEfEEEvPKfS2_S2_jPfjjjbE7shrd_in+436];
	fma.rn.f32 	%f334, %f332, %f333, %f331;
	ld.global.nc.f32 	%f335, [%rd2+440];
	ld.shared.f32 	%f336, [_ZZ19forward_fixed_layerILj128EXadL_ZN30_INTERNAL_7a742791_4_k_cu_main16_activation_stubEfEEEvPKfS2_S2_jPfjjjbE7shrd_in+440];
	fma.rn.f32 	%f337, %f335, %f336, %f334;
	ld.global.nc.f32 	%f338, [%rd2+444];
	ld.shared.f32 	%f339, [_ZZ19forward_fixed_layerILj128EXadL_ZN30_INTERNAL_7a742791_4_k_cu_main16_activation_stubEfEEEvPKfS2_S2_jPfjjjbE7shrd_in+444];
	fma.rn.f32 	%f340, %f338, %f339, %f337;
	ld.global.nc.f32 	%f341, [%rd2+448];
	ld.shared.f32 	%f342, [_ZZ19forward_fixed_layerILj128EXadL_ZN30_INTERNAL_7a742791_4_k_cu_main16_activation_stubEfEEEvPKfS2_S2_jPfjjjbE7shrd_in+448];
	fma.rn.f32 	%f343, %f341, %f342, %f340;
	ld.global.nc.f32 	%f344, [%rd2+452];
	ld.shared.f32 	%f345, [_ZZ19forward_fixed_layerILj128EXadL_ZN30_INTERNAL_7a742791_4_k_cu_main16_activation_stubEfEEEvPKfS2_S2_jPfjjjbE7shrd_in+452];
	fma.rn.f32 	%f346, %f344, %f345, %f343;
	ld.global.nc.f32 	%f347, [%rd2+456];
	ld.shared.f32 	%f348, [_ZZ19forward_fixed_layerILj128EXadL_ZN30_INTERNAL_7a742791_4_k_cu_main16_activation_stubEfEEEvPKfS2_S2_jPfjjjbE7shrd_in+456];
	fma.rn.f32 	%f349, %f347, %f348, %f346;
	ld.global.nc.f32 	%f350, [%rd2+460];
	ld.shared.f32 	%f351, [_ZZ19forward_fixed_layerILj128EXadL_ZN30_INTERNAL_7a742791_4_k_cu_main16_activation_stubEfEEEvPKfS2_S2_jPfjjjbE7shrd_in+460];
	fma.rn.f32 	%f352, %f350, %f351, %f349;
	ld.global.nc.f32 	%f353, [%rd2+464];
	ld.shared.f32 	%f354, [_ZZ19forward_fixed_layerILj128EXadL_ZN30_INTERNAL_7a742791_4_k_cu_main16_activation_stubEfEEEvPKfS2_S2_jPfjjjbE7shrd_in+464];
	fma.rn.f32 	%f355, %f353, %f354, %f352;
	ld.global.nc.f32 	%f356, [%rd2+468];
	ld.shared.f32 	%f357, [_ZZ19forward_fixed_layerILj128EXadL_ZN30_INTERNAL_7a742791_4_k_cu_main16_activation_stubEfEEEvPKfS2_S2_jPfjjjbE7shrd_in+468];
	fma.rn.f32 	%f358, %f356, %f357, %f355;
	ld.global.nc.f32 	%f359, [%rd2+472];
	ld.shared.f32 	%f360, [_ZZ19forward_fixed_layerILj128EXadL_ZN30_INTERNAL_7a742791_4_k_cu_main16_activation_stubEfEEEvPKfS2_S2_jPfjjjbE7shrd_in+472];
	fma.rn.f32 	%f361, %f359, %f360, %f358;
	ld.global.nc.f32 	%f362, [%rd2+476];
	ld.shared.f32 	%f363, [_ZZ19forward_fixed_layerILj128EXadL_ZN30_INTERNAL_7a742791_4_k_cu_main16_activation_stubEfEEEvPKfS2_S2_jPfjjjbE7shrd_in+476];
	fma.rn.f32 	%f364, %f362, %f363, %f361;
	ld.global.nc.f32 	%f365, [%rd2+480];
	ld.shared.f32 	%f366, [_ZZ19forward_fixed_layerILj128EXadL_ZN30_INTERNAL_7a742791_4_k_cu_main16_activation_stubEfEEEvPKfS2_S2_jPfjjjbE7shrd_in+480];
	fma.rn.f32 	%f367, %f365, %f366, %f364;
	ld.global.nc.f32 	%f368, [%rd2+484];
	ld.shared.f32 	%f369, [_ZZ19forward_fixed_layerILj128EXadL_ZN30_INTERNAL_7a742791_4_k_cu_main16_activation_stubEfEEEvPKfS2_S2_jPfjjjbE7shrd_in+484];
	fma.rn.f32 	%f370, %f368, %f369, %f367;
	ld.global.nc.f32 	%f371, [%rd2+488];
	ld.shared.f32 	%f372, [_ZZ19forward_fixed_layerILj128EXadL_ZN30_INTERNAL_7a742791_4_k_cu_main16_activation_stubEfEEEvPKfS2_S2_jPfjjjbE7shrd_in+488];
	fma.rn.f32 	%f373, %f371, %f372, %f370;
	ld.global.nc.f32 	%f374, [%rd2+492];
	ld.shared.f32 	%f375, [_ZZ19forward_fixed_layerILj128EXadL_ZN30_INTERNAL_7a742791_4_k_cu_main16_activation_stubEfEEEvPKfS2_S2_jPfjjjbE7shrd_in+492];
	fma.rn.f32 	%f376, %f374, %f375, %f373;
	ld.global.nc.f32 	%f377, [%rd2+496];
	ld.shared.f32 	%f378, [_ZZ19forward_fixed_layerILj128EXadL_ZN30_INTERNAL_7a742791_4_k_cu_main16_activation_stubEfEEEvPKfS2_S2_jPfjjjbE7shrd_in+496];
	fma.rn.f32 	%f379, %f377, %f378, %f376;
	ld.global.nc.f32 	%f380, [%rd2+500];
	ld.shared.f32 	%f381, [_ZZ19forward_fixed_layerILj128EXadL_ZN30_INTERNAL_7a742791_4_k_cu_main16_activation_stubEfEEEvPKfS2_S2_jPfjjjbE7shrd_in+500];
	fma.rn.f32 	%f382, %f380, %f381, %f379;
	ld.global.nc.f32 	%f383, [%rd2+504];
	ld.shared.f32 	%f384, [_ZZ19forward_fixed_layerILj128EXadL_ZN30_INTERNAL_7a742791_4_k_cu_main16_activation_stubEfEEEvPKfS2_S2_jPfjjjbE7shrd_in+504];
	fma.rn.f32 	%f385, %f383, %f384, %f382;
	ld.global.nc.f32 	%f386, [%rd2+508];
	ld.shared.f32 	%f387, [_ZZ19forward_fixed_layerILj128EXadL_ZN30_INTERNAL_7a742791_4_k_cu_main16_activation_stubEfEEEvPKfS2_S2_jPfjjjbE7shrd_in+508];
	fma.rn.f32 	%f388, %f386, %f387, %f385;
	st.global.f32 	[%rd23], %f388;
	add.s64 	%rd24, %rd24, %rd4;
	add.s64 	%rd23, %rd23, %rd6;
	add.s32 	%r16, %r16, 1;
	setp.ne.s32 	%p4, %r16, 0;
	@%p4 bra 	$L__BB0_3;
$L__BB0_7:
	ret;

}


// ===== COMPILED SASS (sm_100) =====

	.target	sm_100

	.elftype	@"ET_EXEC"


//--------------------- .note.nv.tkinfo           --------------------------
	.section	.note.nv.tkinfo,"",@"SHT_NOTE"
	.sectionflags	@"SHF_NOTE_NV_TKINFO"
	.tkinfo
        /*0018*/ 	.word	0x00000002
        /*0030*/ 	.string	""
        /*0030*/ 	.string	"ptxas"
        /*0030*/ 	.string	"Cuda compilation tools, release 13.0, V13.0.88"
        /*0030*/ 	.string	"Build cuda_13.0.r13.0/compiler.36424714_0"
        /*0030*/ 	.string	"-arch sm_100 -m 64 "



//--------------------- .note.nv.cuinfo           --------------------------
	.section	.note.nv.cuinfo,"",@"SHT_NOTE"
	.sectionflags	@"SHF_NOTE_NV_CUINFO"
        /*0018*/ 	.short	0x0002
        /*001a*/ 	.short	0x0064
        /*001c*/ 	.short	0x0082
	.zero		2


//--------------------- .nv.info                  --------------------------
	.section	.nv.info,"",@"SHT_CUDA_INFO"
	.align	4


	//----- nvinfo : EIATTR_REGCOUNT
	.align		4
        /*0000*/ 	.byte	0x04, 0x2f
        /*0002*/ 	.short	(.L_10 - .L_9)
	.align		4
.L_9:
        /*0004*/ 	.word	index@(_Z19forward_fixed_layerILj128EXadL_ZN30_INTERNAL_7a742791_4_k_cu_main16_activation_stubEfEEEvPKfS2_S2_jPfjjjb)
        /*0008*/ 	.word	0x00000022


	//----- nvinfo : EIATTR_FRAME_SIZE
	.align		4
.L_10:
        /*000c*/ 	.byte	0x04, 0x11
        /*000e*/ 	.short	(.L_12 - .L_11)
	.align		4
.L_11:
        /*0010*/ 	.word	index@(_Z19forward_fixed_layerILj128EXadL_ZN30_INTERNAL_7a742791_4_k_cu_main16_activation_stubEfEEEvPKfS2_S2_jPfjjjb)
        /*0014*/ 	.word	0x00000000


	//----- nvinfo : EIATTR_MIN_STACK_SIZE
	.align		4
.L_12:
        /*0018*/ 	.byte	0x04, 0x12
        /*001a*/ 	.short	(.L_14 - .L_13)
	.align		4
.L_13:
        /*001c*/ 	.word	index@(_Z19forward_fixed_layerILj128EXadL_ZN30_INTERNAL_7a742791_4_k_cu_main16_activation_stubEfEEEvPKfS2_S2_jPfjjjb)
        /*0020*/ 	.word	0x00000000
.L_14:


//--------------------- .nv.compat                --------------------------
	.section	.nv.compat,"",@"SHT_CUDA_COMPAT_INFO"
	.align	4
        /*0000*/ 	.byte	0x02, 0x09, 0x00, 0x00, 0x02, 0x02, 0x01, 0x00, 0x02, 0x05, 0x05, 0x00, 0x03, 0x07, 0x01, 0x01
        /*0010*/ 	.byte	0x02, 0x03, 0x00, 0x00, 0x02, 0x06, 0x01, 0x00, 0x04, 0x0b, 0x08, 0x00, 0x09, 0x00, 0x00, 0x00
        /*0020*/ 	.byte	0x00, 0x00, 0x00, 0x00


//--------------------- .nv.info._Z19forward_fixed_layerILj128EXadL_ZN30_INTERNAL_7a742791_4_k_cu_main16_activation_stubEfEEEvPKfS2_S2_jPfjjjb --------------------------
	.section	.nv.info._Z19forward_fixed_layerILj128EXadL_ZN30_INTERNAL_7a742791_4_k_cu_main16_activation_stubEfEEEvPKfS2_S2_jPfjjjb,"",@"SHT_CUDA_INFO"
	.sectionflags	@""
	.align	4


	//----- nvinfo : EIATTR_CUDA_API_VERSION
	.align		4
        /*0000*/ 	.byte	0x04, 0x37
        /*0002*/ 	.short	(.L_16 - .L_15)
.L_15:
        /*0004*/ 	.word	0x00000082


	//----- nvinfo : EIATTR_KPARAM_INFO
	.align		4
.L_16:
        /*0008*/ 	.byte	0x04, 0x17
        /*000a*/ 	.short	(.L_18 - .L_17)
.L_17:
        /*000c*/ 	.word	0x00000000
        /*0010*/ 	.short	0x0008
        /*0012*/ 	.short	0x0034
        /*0014*/ 	.byte	0x00, 0xf0, 0x05, 0x00


	//----- nvinfo : EIATTR_KPARAM_INFO
	.align		4
.L_18:
        /*0018*/ 	.byte	0x04, 0x17
        /*001a*/ 	.short	(.L_20 - .L_19)
.L_19:
        /*001c*/ 	.word	0x00000000
        /*0020*/ 	.short	0x0007
        /*0022*/ 	.short	0x0030
        /*0024*/ 	.byte	0x00, 0xf0, 0x11, 0x00


	//----- nvinfo : EIATTR_KPARAM_INFO
	.align		4
.L_20:
        /*0028*/ 	.byte	0x04, 0x17
        /*002a*/ 	.short	(.L_22 - .L_21)
.L_21:
        /*002c*/ 	.word	0x00000000
        /*0030*/ 	.short	0x0006
        /*0032*/ 	.short	0x002c
        /*0034*/ 	.byte	0x00, 0xf0, 0x11, 0x00


	//----- nvinfo : EIATTR_KPARAM_INFO
	.align		4
.L_22:
        /*0038*/ 	.byte	0x04, 0x17
        /*003a*/ 	.short	(.L_24 - .L_23)
.L_23:
        /*003c*/ 	.word	0x00000000
        /*0040*/ 	.short	0x0005
        /*0042*/ 	.short	0x0028
        /*0044*/ 	.byte	0x00, 0xf0, 0x11, 0x00


	//----- nvinfo : EIATTR_KPARAM_INFO
	.align		4
.L_24:
        /*0048*/ 	.byte	0x04, 0x17
        /*004a*/ 	.short	(.L_26 - .L_25)
.L_25:
        /*004c*/ 	.word	0x00000000
        /*0050*/ 	.short	0x0004
        /*0052*/ 	.short	0x0020
        /*0054*/ 	.byte	0x00, 0xf5, 0x21, 0x00


	//----- nvinfo : EIATTR_KPARAM_INFO
	.align		4
.L_26:
        /*0058*/ 	.byte	0x04, 0x17
        /*005a*/ 	.short	(.L_28 - .L_27)
.L_27:
        /*005c*/ 	.word	0x00000000
        /*0060*/ 	.short	0x0003
        /*0062*/ 	.short	0x0018
        /*0064*/ 	.byte	0x00, 0xf0, 0x11, 0x00


	//----- nvinfo : EIATTR_KPARAM_INFO
	.align		4
.L_28:
        /*0068*/ 	.byte	0x04, 0x17
        /*006a*/ 	.short	(.L_30 - .L_29)
.L_29:
        /*006c*/ 	.word	0x00000000
        /*0070*/ 	.short	0x0002
        /*0072*/ 	.short	0x0010
        /*0074*/ 	.byte	0x00, 0xf5, 0x21, 0x00


	//----- nvinfo : EIATTR_KPARAM_INFO
	.align		4
.L_30:
        /*0078*/ 	.byte	0x04, 0x17
        /*007a*/ 	.short	(.L_32 - .L_31)
.L_31:
        /*007c*/ 	.word	0x00000000
        /*0080*/ 	.short	0x0001
        /*0082*/ 	.short	0x0008
        /*0084*/ 	.byte	0x00, 0xf5, 0x21, 0x00


	//----- nvinfo : EIATTR_KPARAM_INFO
	.align		4
.L_32:
        /*0088*/ 	.byte	0x04, 0x17
        /*008a*/ 	.short	(.L_34 - .L_33)
.L_33:
        /*008c*/ 	.word	0x00000000
        /*0090*/ 	.short	0x0000
        /*0092*/ 	.short	0x0000
        /*0094*/ 	.byte	0x00, 0xf5, 0x21, 0x00


	//----- nvinfo : EIATTR_SPARSE_MMA_MASK
	.align		4
.L_34:
        /*0098*/ 	.byte	0x03, 0x50
        /*009a*/ 	.short	0x0000


	//----- nvinfo : EIATTR_MAXREG_COUNT
	.align		4
        /*009c*/ 	.byte	0x03, 0x1b
        /*009e*/ 	.short	0x00ff


	//----- nvinfo : EIATTR_NUM_BARRIERS
	.align		4
        /*00a0*/ 	.byte	0x02, 0x4c
        /*00a2*/ 	.byte	0x01
	.zero		1


	//----- nvinfo : EIATTR_MERCURY_ISA_VERSION
	.align		4
        /*00a4*/ 	.byte	0x03, 0x5f
        /*00a6*/ 	.short	0x0101


	//----- nvinfo : EIATTR_VRC_CTA_INIT_COUNT
	.align		4
        /*00a8*/ 	.byte	0x02, 0x4a
	.zero		1
	.zero		1


	//----- nvinfo : EIATTR_EXIT_INSTR_OFFSETS
	.align		4
        /*00ac*/ 	.byte	0x04, 0x1c
        /*00ae*/ 	.short	(.L_36 - .L_35)


	//   ....[0]....
.L_35:
        /*00b0*/ 	.word	0x00000070


	//   ....[1]....
        /*00b4*/ 	.word	0x000000a0


	//   ....[2]....
        /*00b8*/ 	.word	0x000014f0


	//----- nvinfo : EIATTR_CBANK_PARAM_SIZE
	.align		4
.L_36:
        /*00bc*/ 	.byte	0x03, 0x19
        /*00be*/ 	.short	0x0035


	//----- nvinfo : EIATTR_PARAM_CBANK
	.align		4
        /*00c0*/ 	.byte	0x04, 0x0a
        /*00c2*/ 	.short	(.L_38 - .L_37)
	.align		4
.L_37:
        /*00c4*/ 	.word	index@(.nv.constant0._Z19forward_fixed_layerILj128EXadL_ZN30_INTERNAL_7a742791_4_k_cu_main16_activation_stubEfEEEvPKfS2_S2_jPfjjjb)
        /*00c8*/ 	.short	0x0380
        /*00ca*/ 	.short	0x0035


	//----- nvinfo : EIATTR_SW_WAR
	.align		4
.L_38:
        /*00cc*/ 	.byte	0x04, 0x36
        /*00ce*/ 	.short	(.L_40 - .L_39)
.L_39:
        /*00d0*/ 	.word	0x00000008
.L_40:


//--------------------- .nv.callgraph             --------------------------
	.section	.nv.callgraph,"",@"SHT_CUDA_CALLGRAPH"
	.align	4
	.sectionentsize	8
	.align		4
        /*0000*/ 	.word	0x00000000
	.align		4
        /*0004*/ 	.word	0xffffffff
	.align		4
        /*0008*/ 	.word	0x00000000
	.align		4
        /*000c*/ 	.word	0xfffffffe
	.align		4
        /*0010*/ 	.word	0x00000000
	.align		4
        /*0014*/ 	.word	0xfffffffd
	.align		4
        /*0018*/ 	.word	0x00000000
	.align		4
        /*001c*/ 	.word	0xfffffffc


//--------------------- .nv.constant4             --------------------------
	.section	.nv.constant4,"a",@progbits
	.align	8
	.align		8
.nv.constant4:
        /*0000*/ 	.dword	precalc_xorwow_matrix
	.align		8
        /*0008*/ 	.dword	precalc_xorwow_offset_matrix
	.align		8
        /*0010*/ 	.dword	mrg32k3aM1
	.align		8
        /*0018*/ 	.dword	mrg32k3aM2
	.align		8
        /*0020*/ 	.dword	mrg32k3aM1SubSeq
	.align		8
        /*0028*/ 	.dword	mrg32k3aM2SubSeq
	.align		8
        /*0030*/ 	.dword	mrg32k3aM1Seq
	.align		8
        /*0038*/ 	.dword	mrg32k3aM2Seq


//--------------------- .nv.constant3             --------------------------
	.section	.nv.constant3,"a",@progbits
	.align	8
.nv.constant3:
	.type		__cr_lgamma_table,@object
	.size		__cr_lgamma_table,(.L_8 - __cr_lgamma_table)
__cr_lgamma_table:
        /*0000*/ 	.byte	0x00, 0x00, 0x00, 0x00, 0x00, 0x00, 0x00, 0x00, 0x00, 0x00, 0x00, 0x00, 0x00, 0x00, 0x00, 0x00
        /*0010*/ 	.byte	0xef, 0x39, 0xfa, 0xfe, 0x42, 0x2e, 0xe6, 0x3f, 0x02, 0x20, 0x2a, 0xfa, 0x0b, 0xab, 0xfc, 0x3f
        /*0020*/ 	.byte	0xf9, 0x2c, 0x92, 0x7c, 0xa7, 0x6c, 0x09, 0x40, 0xc9, 0x79, 0x44, 0x3c, 0x64, 0x26, 0x13, 0x40
        /*0030*/ 	.byte	0xca, 0x01, 0xcf, 0x3a, 0x27, 0x51, 0x1a, 0x40, 0x30, 0xcc, 0x2d, 0xf3, 0xe1, 0x0c, 0x21, 0x40
        /*0040*/ 	.byte	0x0d, 0xb7, 0xfc, 0x82, 0x8e, 0x35, 0x25, 0x40
.L_8:


//--------------------- .text._Z19forward_fixed_layerILj128EXadL_ZN30_INTERNAL_7a742791_4_k_cu_main16_activation_stubEfEEEvPKfS2_S2_jPfjjjb --------------------------
	.section	.text._Z19forward_fixed_layerILj128EXadL_ZN30_INTERNAL_7a742791_4_k_cu_main16_activation_stubEfEEEvPKfS2_S2_jPfjjjb,"ax",@progbits
	.align	128
.text._Z19forward_fixed_layerILj128EXadL_ZN30_INTERNAL_7a742791_4_k_cu_main16_activation_stubEfEEEvPKfS2_S2_jPfjjjb:
        .type           _Z19forward_fixed_layerILj128EXadL_ZN30_INTERNAL_7a742791_4_k_cu_main16_activation_stubEfEEEvPKfS2_S2_jPfjjjb,@function
        .size           _Z19forward_fixed_layerILj128EXadL_ZN30_INTERNAL_7a742791_4_k_cu_main16_activation_stubEfEEEvPKfS2_S2_jPfjjjb,(.L_x_2 - _Z19forward_fixed_layerILj128EXadL_ZN30_INTERNAL_7a742791_4_k_cu_main16_activation_stubEfEEEvPKfS2_S2_jPfjjjb)
        .other          _Z19forward_fixed_layerILj128EXadL_ZN30_INTERNAL_7a742791_4_k_cu_main16_activation_stubEfEEEvPKfS2_S2_jPfjjjb,@"STO_CUDA_ENTRY STV_DEFAULT"
_Z19forward_fixed_layerILj128EXadL_ZN30_INTERNAL_7a742791_4_k_cu_main16_activation_stubEfEEEvPKfS2_S2_jPfjjjb:
[----:B------:R-:W-:Y:S01]  /*0000*/  LDC R1, c[0x0][0x37c] ;  /* 0x0000df00ff017b82 */ /* 0x000fe20000000800 */
[----:B------:R-:W0:Y:S07]  /*0010*/  S2R R0, SR_TID.X ;  /* 0x0000000000007919 */ /* 0x000e2e0000002100 */
[----:B------:R-:W0:Y:S01]  /*0020*/  S2UR UR4, SR_CTAID.X ;  /* 0x00000000000479c3 */ /* 0x000e220000002500 */
[----:B------:R-:W1:Y:S07]  /*0030*/  LDCU UR5, c[0x0][0x3a8] ;  /* 0x00007500ff0577ac */ /* 0x000e6e0008000800 */
[----:B------:R-:W0:Y:S02]  /*0040*/  LDC R9, c[0x0][0x360] ;  /* 0x0000d800ff097b82 */ /* 0x000e240000000800 */
[----:B0-----:R-:W-:-:S05]  /*0050*/  IMAD R9, R9, UR4, R0 ;  /* 0x0000000409097c24 */ /* 0x001fca000f8e0200 */
[----:B-1----:R-:W-:-:S13]  /*0060*/  ISETP.GE.U32.AND P0, PT, R9, UR5, PT ;  /* 0x0000000509007c0c */ /* 0x002fda000bf06070 */
[----:B------:R-:W-:Y:S05]  /*0070*/  @P0 EXIT ;  /* 0x000000000000094d */ /* 0x000fea0003800000 */
[----:B------:R-:W0:Y:S02]  /*0080*/  LDCU UR7, c[0x0][0x3b0] ;  /* 0x00007600ff0777ac */ /* 0x000e240008000800 */
[----:B0-----:R-:W-:-:S13]  /*0090*/  ISETP.NE.AND P0, PT, RZ, UR7, PT ;  /* 0x00000007ff007c0c */ /* 0x001fda000bf05270 */
[----:B------:R-:W-:Y:S05]  /*00a0*/  @!P0 EXIT ;  /* 0x000000000000894d */ /* 0x000fea0003800000 */
[----:B------:R-:W0:Y:S01]  /*00b0*/  S2UR UR5, SR_CgaCtaId ;  /* 0x00000000000579c3 */ /* 0x000e220000008800 */
[----:B------:R-:W1:Y:S01]  /*00c0*/  LDCU.U8 UR4, c[0x0][0x3b4] ;  /* 0x00007680ff0477ac */ /* 0x000e620008000000 */
[----:B------:R-:W2:Y:S06]  /*00d0*/  LDCU UR10, c[0x0][0x398] ;  /* 0x00007300ff0a77ac */ /* 0x000eac0008000800 */
[----:B------:R-:W3:Y:S01]  /*00e0*/  LDC.64 R6, c[0x0][0x390] ;  /* 0x0000e400ff067b82 */ /* 0x000ee20000000a00 */
[----:B------:R-:W4:Y:S07]  /*00f0*/  LDCU.64 UR8, c[0x0][0x358] ;  /* 0x00006b00ff0877ac */ /* 0x000f2e0008000a00 */
[----:B------:R-:W5:Y:S01]  /*0100*/  LDC.64 R2, c[0x0][0x388] ;  /* 0x0000e200ff027b82 */ /* 0x000f620000000a00 */
[----:B-1----:R-:W-:-:S03]  /*0110*/  UPRMT UR6, UR4, 0x8880, URZ ;  /* 0x0000888004067896 */ /* 0x002fc600080000ff */
[----:B------:R-:W-:Y:S01]  /*0120*/  UMOV UR4, 0x400 ;  /* 0x0000040000047882 */ /* 0x000fe20000000000 */
[----:B--2---:R-:W-:-:S03]  /*0130*/  IMAD R11, R9, UR10, RZ ;  /* 0x0000000a090b7c24 */ /* 0x004fc6000f8e02ff */
[----:B------:R-:W1:Y:S01]  /*0140*/  LDC.64 R16, c[0x0][0x380] ;  /* 0x0000e000ff107b82 */ /* 0x000e620000000a00 */
[----:B0-----:R-:W-:Y:S01]  /*0150*/  ULEA UR4, UR5, UR4, 0x18 ;  /* 0x0000000405047291 */ /* 0x001fe2000f8ec0ff */
[----:B------:R-:W-:Y:S01]  /*0160*/  ISETP.NE.AND P0, PT, RZ, UR6, PT ;  /* 0x00000006ff007c0c */ /* 0x000fe2000bf05270 */
[----:B------:R-:W-:-:S05]  /*0170*/  UIADD3 UR5, UPT, UPT, -UR7, URZ, URZ ;  /* 0x000000ff07057290 */ /* 0x000fca000fffe1ff */
[----:B------:R-:W0:Y:S01]  /*0180*/  LDC.64 R4, c[0x0][0x3a0] ;  /* 0x0000e800ff047b82 */ /* 0x000e220000000a00 */
[C---:B---3--:R-:W-:Y:S01]  /*0190*/  IMAD.WIDE.U32 R6, R0.reuse, 0x4, R6 ;  /* 0x0000000400067825 */ /* 0x048fe200078e0006 */
[----:B------:R-:W-:-:S03]  /*01a0*/  LEA R0, R0, UR4, 0x2 ;  /* 0x0000000400007c11 */ /* 0x000fc6000f8e10ff */
[----:B-----5:R-:W-:-:S04]  /*01b0*/  IMAD.WIDE.U32 R2, R11, 0x4, R2 ;  /* 0x000000040b027825 */ /* 0x020fc800078e0002 */
[----:B-1----:R-:W-:-:S04]  /*01c0*/  IMAD.WIDE.U32 R16, R9, 0x4, R16 ;  /* 0x0000000409107825 */ /* 0x002fc800078e0010 */
[----:B0---4-:R-:W-:-:S07]  /*01d0*/  IMAD.WIDE.U32 R4, R9, 0x4, R4 ;  /* 0x0000000409047825 */ /* 0x011fce00078e0004 */
.L_x_0:
[----:B------:R-:W2:Y:S04]  /*01e0*/  @P0 LDG.E.CONSTANT R19, desc[UR8][R16.64] ;  /* 0x0000000810130981 */ /* 0x000ea8000c1e9900 */
[----:B------:R-:W3:Y:S04]  /*01f0*/  LDG.E.CONSTANT R27, desc[UR8][R6.64] ;  /* 0x00000008061b7981 */ /* 0x000ee8000c1e9900 */
[----:B------:R-:W2:Y:S04]  /*0200*/  LDG.E.CONSTANT R18, desc[UR8][R2.64] ;  /* 0x0000000802127981 */ /* 0x000ea8000c1e9900 */
[----:B------:R-:W4:Y:S04]  /*0210*/  LDG.E.CONSTANT R29, desc[UR8][R2.64+0x4] ;  /* 0x00000408021d7981 */ /* 0x000f28000c1e9900 */
[----:B------:R-:W5:Y:S04]  /*0220*/  LDG.E.CONSTANT R23, desc[UR8][R2.64+0x8] ;  /* 0x0000080802177981 */ /* 0x000f68000c1e9900 */
[----:B------:R-:W5:Y:S04]  /*0230*/  LDG.E.CONSTANT R14, desc[UR8][R2.64+0xc] ;  /* 0x00000c08020e7981 */ /* 0x000f68000c1e9900 */
[----:B------:R-:W5:Y:S04]  /*0240*/  LDG.E.CONSTANT R13, desc[UR8][R2.64+0x10] ;  /* 0x00001008020d7981 */ /* 0x000f68000c1e9900 */
[----:B------:R-:W5:Y:S04]  /*0250*/  LDG.E.CONSTANT R12, desc[UR8][R2.64+0x14] ;  /* 0x00001408020c7981 */ /* 0x000f68000c1e9900 */
[----:B------:R-:W5:Y:S04]  /*0260*/  LDG.E.CONSTANT R15, desc[UR8][R2.64+0x18] ;  /* 0x00001808020f7981 */ /* 0x000f68000c1e9900 */
[----:B------:R-:W5:Y:S01]  /*0270*/  LDG.E.CONSTANT R24, desc[UR8][R2.64+0x1c] ;  /* 0x00001c0802187981 */ /* 0x000f62000c1e9900 */
[----:B------:R-:W0:Y:S01]  /*0280*/  S2UR UR6, SR_CgaCtaId ;  /* 0x00000000000679c3 */ /* 0x000e220000008800 */
[----:B------:R-:W-:-:S02]  /*0290*/  UMOV UR4, 0x400 ;  /* 0x0000040000047882 */ /* 0x000fc40000000000 */
[----:B------:R-:W5:Y:S04]  /*02a0*/  LDG.E.CONSTANT R21, desc[UR8][R2.64+0x20] ;  /* 0x0000200802157981 */ /* 0x000f68000c1e9900 */
[----:B------:R-:W5:Y:S04]  /*02b0*/  LDG.E.CONSTANT R20, desc[UR8][R2.64+0x24] ;  /* 0x0000240802147981 */ /* 0x000f68000c1e9900 */
[----:B------:R-:W5:Y:S04]  /*02c0*/  LDG.E.CONSTANT R25, desc[UR8][R2.64+0x28] ;  /* 0x0000280802197981 */ /* 0x000f68000c1e9900 */
[----:B------:R-:W5:Y:S04]  /*02d0*/  LDG.E.CONSTANT R22, desc[UR8][R2.64+0x2c] ;  /* 0x00002c0802167981 */ /* 0x000f68000c1e9900 */
[----:B------:R-:W5:Y:S04]  /*02e0*/  LDG.E.CONSTANT R28, desc[UR8][R2.64+0x14c] ;  /* 0x00014c08021c7981 */ /* 0x000f68000c1e9900 */
[----:B------:R-:W5:Y:S04]  /*02f0*/  LDG.E.CONSTANT R31, desc[UR8][R2.64+0x158] ;  /* 0x00015808021f7981 */ /* 0x000f68000c1e9900 */
[----:B------:R-:W5:Y:S04]  /*0300*/  LDG.E.CONSTANT R30, desc[UR8][R2.64+0x194] ;  /* 0x00019408021e7981 */ /* 0x000f68000c1e9900 */
[----:B------:R-:W2:Y:S01]  /*0310*/  @!P0 LDG.E R19, desc[UR8][R4.64] ;  /* 0x0000000804138981 */ /* 0x000ea2000c1e1900 */
[----:B------:R-:W-:Y:S01]  /*0320*/  BAR.SYNC.DEFER_BLOCKING 0x0 ;  /* 0x0000000000007b1d */ /* 0x000fe20000010000 */
[----:B0-----:R-:W-:-:S05]  /*0330*/  ULEA UR4, UR6, UR4, 0x18 ;  /* 0x0000000406047291 */ /* 0x001fca000f8ec0ff */
[----:B---3--:R-:W-:Y:S02]  /*0340*/  STS [R0], R27 ;  /* 0x0000001b00007388 */ /* 0x008fe40000000800 */
[----:B------:R-:W-:Y:S06]  /*0350*/  BAR.SYNC.DEFER_BLOCKING 0x0 ;  /* 0x0000000000007b1d */ /* 0x000fec0000010000 */
[----:B------:R-:W2:Y:S02]  /*0360*/  LDS.128 R8, [UR4] ;  /* 0x00000004ff087984 */ /* 0x000ea40008000c00 */
[----:B--2---:R-:W-:-:S02]  /*0370*/  FFMA R8, R18, R8, R19 ;  /* 0x0000000812087223 */ /* 0x004fc40000000013 */
[----:B------:R-:W2:Y:S02]  /*0380*/  LDG.E.CONSTANT R19, desc[UR8][R2.64+0x30] ;  /* 0x0000300802137981 */ /* 0x000ea4000c1e9900 */
[----:B----4-:R-:W-:Y:S02]  /*0390*/  FFMA R8, R29, R9, R8 ;  /* 0x000000091d087223 */ /* 0x010fe40000000008 */
[----:B------:R-:W3:Y:S02]  /*03a0*/  LDG.E.CONSTANT R18, desc[UR8][R2.64+0x34] ;  /* 0x0000340802127981 */ /* 0x000ee4000c1e9900 */
[----:B-----5:R-:W-:Y:S02]  /*03b0*/  FFMA R9, R23, R10, R8 ;  /* 0x0000000a17097223 */ /* 0x020fe40000000008 */
[----:B------:R-:W4:Y:S02]  /*03c0*/  LDG.E.CONSTANT R23, desc[UR8][R2.64+0x38] ;  /* 0x0000380802177981 */ /* 0x000f24000c1e9900 */
[----:B------:R-:W-:-:S02]  /*03d0*/  FFMA R26, R14, R11, R9 ;  /* 0x0000000b0e1a7223 */ /* 0x000fc40000000009 */
[----:B------:R-:W5:Y:S04]  /*03e0*/  LDG.E.CONSTANT R14, desc[UR8][R2.64+0x3c] ;  /* 0x00003c08020e7981 */ /* 0x000f68000c1e9900 */
[----:B------:R-:W0:Y:S04]  /*03f0*/  LDS.128 R8, [UR4+0x10] ;  /* 0x00001004ff087984 */ /* 0x000e280008000c00 */
[----:B------:R-:W5:Y:S01]  /*0400*/  LDG.E.CONSTANT R29, desc[UR8][R2.64+0x168] ;  /* 0x00016808021d7981 */ /* 0x000f62000c1e9900 */
[----:B0-----:R-:W-:-:S03]  /*0410*/  FFMA R27, R13, R8, R26 ;  /* 0x000000080d1b7223 */ /* 0x001fc6000000001a */
[----:B------:R-:W5:Y:S01]  /*0420*/  LDG.E.CONSTANT R13, desc[UR8][R2.64+0x40] ;  /* 0x00004008020d7981 */ /* 0x000f62000c1e9900 */
[----:B------:R-:W-:-:S03]  /*0430*/  FFMA R8, R12, R9, R27 ;  /* 0x000000090c087223 */ /* 0x000fc6000000001b */
[----:B------:R-:W5:Y:S01]  /*0440*/  LDG.E.CONSTANT R12, desc[UR8][R2.64+0x44] ;  /* 0x00004408020c7981 */ /* 0x000f62000c1e9900 */
[----:B------:R-:W-:-:S03]  /*0450*/  FFMA R9, R15, R10, R8 ;  /* 0x0000000a0f097223 */ /* 0x000fc60000000008 */
[----:B------:R-:W5:Y:S01]  /*0460*/  LDG.E.CONSTANT R15, desc[UR8][R2.64+0x48] ;  /* 0x00004808020f7981 */ /* 0x000f62000c1e9900 */
[----:B------:R-:W-:-:S03]  /*0470*/  FFMA R26, R24, R11, R9 ;  /* 0x0000000b181a7223 */ /* 0x000fc60000000009 */
[----:B------:R-:W5:Y:S04]  /*0480*/  LDG.E.CONSTANT R24, desc[UR8][R2.64+0x4c] ;  /* 0x00004c0802187981 */ /* 0x000f68000c1e9900 */
[----:B------:R-:W0:Y:S02]  /*0490*/  LDS.128 R8, [UR4+0x20] ;  /* 0x00002004ff087984 */ /* 0x000e240008000c00 */
[----:B0-----:R-:W-:Y:S02]  /*04a0*/  FFMA R27, R21, R8, R26 ;  /* 0x00000008151b7223 */ /* 0x001fe4000000001a */
[----:B------:R-:W5:Y:S02]  /*04b0*/  LDG.E.CONSTANT R21, desc[UR8][R2.64+0x50] ;  /* 0x0000500802157981 */ /* 0x000f64000c1e9900 */
[----:B------:R-:W-:-:S02]  /*04c0*/  FFMA R8, R20, R9, R27 ;  /* 0x0000000914087223 */ /* 0x000fc4000000001b */
[----:B------:R-:W5:Y:S02]  /*04d0*/  LDG.E.CONSTANT R20, desc[UR8][R2.64+0x54] ;  /* 0x0000540802147981 */ /* 0x000f64000c1e9900 */
[----:B------:R-:W-:Y:S02]  /*04e0*/  FFMA R9, R25, R10, R8 ;  /* 0x0000000a19097223 */ /* 0x000fe40000000008 */
[----:B------:R-:W5:Y:S02]  /*04f0*/  LDG.E.CONSTANT R25, desc[UR8][R2.64+0x58] ;  /* 0x0000580802197981 */ /* 0x000f64000c1e9900 */
[----:B------:R-:W-:Y:S02]  /*0500*/  FFMA R26, R22, R11, R9 ;  /* 0x0000000b161a7223 */ /* 0x000fe40000000009 */
[----:B------:R-:W5:Y:S04]  /*0510*/  LDG.E.CONSTANT R22, desc[UR8][R2.64+0x5c] ;  /* 0x00005c0802167981 */ /* 0x000f68000c1e9900 */
[----:B------:R-:W2:Y:S02]  /*0520*/  LDS.128 R8, [UR4+0x30] ;  /* 0x00003004ff087984 */ /* 0x000ea40008000c00 */
[----:B--2---:R-:W-:-:S02]  /*0530*/  FFMA R27, R19, R8, R26 ;  /* 0x00000008131b7223 */ /* 0x004fc4000000001a */
[----:B------:R-:W2:Y:S02]  /*0540*/  LDG.E.CONSTANT R19, desc[UR8][R2.64+0x60] ;  /* 0x0000600802137981 */ /* 0x000ea4000c1e9900 */
[----:B---3--:R-:W-:Y:S02]  /*0550*/  FFMA R8, R18, R9, R27 ;  /* 0x0000000912087223 */ /* 0x008fe4000000001b */
[----:B------:R-:W3:Y:S02]  /*0560*/  LDG.E.CONSTANT R18, desc[UR8][R2.64+0x64] ;  /* 0x0000640802127981 */ /* 0x000ee4000c1e9900 */
[----:B----4-:R-:W-:Y:S02]  /*0570*/  FFMA R9, R23, R10, R8 ;  /* 0x0000000a17097223 */ /* 0x010fe40000000008 */
[----:B------:R-:W4:Y:S02]  /*0580*/  LDG.E.CONSTANT R23, desc[UR8][R2.64+0x68] ;  /* 0x0000680802177981 */ /* 0x000f24000c1e9900 */
[----:B-----5:R-:W-:-:S02]  /*0590*/  FFMA R26, R14, R11, R9 ;  /* 0x0000000b0e1a7223 */ /* 0x020fc40000000009 */
        /* <DEDUP_REMOVED lines=10> */
[----:B------:R-:W0:Y:S02]  /*0640*/  LDS.128 R8, [UR4+0x50] ;  /* 0x00005004ff087984 */ /* 0x000e240008000c00 */
[----:B0-----:R-:W-:-:S02]  /*0650*/  FFMA R27, R21, R8, R26 ;  /* 0x00000008151b7223 */ /* 0x001fc4000000001a */
[----:B------:R-:W5:Y:S02]  /*0660*/  LDG.E.CONSTANT R21, desc[UR8][R2.64+0x80] ;  /* 0x0000800802157981 */ /* 0x000f64000c1e9900 */
[----:B------:R-:W-:Y:S02]  /*0670*/  FFMA R8, R20, R9, R27 ;  /* 0x0000000914087223 */ /* 0x000fe4000000001b */
[----:B------:R-:W5:Y:S02]  /*0680*/  LDG.E.CONSTANT R20, desc[UR8][R2.64+0x84] ;  /* 0x0000840802147981 */ /* 0x000f64000c1e9900 */
[----:B------:R-:W-:Y:S02]  /*0690*/  FFMA R9, R25, R10, R8 ;  /* 0x0000000a19097223 */ /* 0x000fe40000000008 */
[----:B------:R-:W5:Y:S02]  /*06a0*/  LDG.E.CONSTANT R25, desc[UR8][R2.64+0x88] ;  /* 0x0000880802197981 */ /* 0x000f64000c1e9900 */
[----:B------:R-:W-:-:S02]  /*06b0*/  FFMA R26, R22, R11, R9 ;  /* 0x0000000b161a7223 */ /* 0x000fc40000000009 */
[----:B------:R-:W5:Y:S04]  /*06c0*/  LDG.E.CONSTANT R22, desc[UR8][R2.64+0x8c] ;  /* 0x00008c0802167981 */ /* 0x000f68000c1e9900 */
[----:B------:R-:W2:Y:S02]  /*06d0*/  LDS.128 R8, [UR4+0x60] ;  /* 0x00006004ff087984 */ /* 0x000ea40008000c00 */
[----:B--2---:R-:W-:Y:S02]  /*06e0*/  FFMA R27, R19, R8, R26 ;  /* 0x00000008131b7223 */ /* 0x004fe4000000001a */
[----:B------:R-:W2:Y:S02]  /*06f0*/  LDG.E.CONSTANT R19, desc[UR8][R2.64+0x90] ;  /* 0x0000900802137981 */ /* 0x000ea4000c1e9900 */
[----:B---3--:R-:W-:-:S02]  /*0700*/  FFMA R8, R18, R9, R27 ;  /* 0x0000000912087223 */ /* 0x008fc4000000001b */
[----:B------:R-:W3:Y:S02]  /*0710*/  LDG.E.CONSTANT R18, desc[UR8][R2.64+0x94] ;  /* 0x0000940802127981 */ /* 0x000ee4000c1e9900 */
[----:B----4-:R-:W-:Y:S02]  /*0720*/  FFMA R9, R23, R10, R8 ;  /* 0x0000000a17097223 */ /* 0x010fe40000000008 */
[----:B------:R-:W4:Y:S02]  /*0730*/  LDG.E.CONSTANT R23, desc[UR8][R2.64+0x98] ;  /* 0x0000980802177981 */ /* 0x000f24000c1e9900 */
[----:B-----5:R-:W-:Y:S02]  /*0740*/  FFMA R26, R14, R11, R9 ;  /* 0x0000000b0e1a7223 */ /* 0x020fe40000000009 */
        /* <DEDUP_REMOVED lines=85> */
[----:B------:R-:W-:-:S04]  /*0ca0*/  FFMA R12, R12, R9, R27 ;  /* 0x000000090c0c7223 */ /* 0x000fc8000000001b */
[----:B------:R-:W-:Y:S02]  /*0cb0*/  FFMA R15, R15, R10, R12 ;  /* 0x0000000a0f0f7223 */ /* 0x000fe4000000000c */
[----:B------:R-:W5:Y:S02]  /*0cc0*/  LDG.E.CONSTANT R12, desc[UR8][R2.64+0x134] ;  /* 0x00013408020c7981 */ /* 0x000f64000c1e9900 */
[----:B------:R-:W-:Y:S02]  /*0cd0*/  FFMA R26, R24, R11, R15 ;  /* 0x0000000b181a7223 */ /* 0x000fe4000000000f */
        /* <DEDUP_REMOVED lines=10> */
[----:B------:R-:W2:Y:S04]  /*0d80*/  LDS.128 R8, [UR4+0x120] ;  /* 0x00012004ff087984 */ /* 0x000ea80008000c00 */
[----:B------:R-:W5:Y:S01]  /*0d90*/  LDG.E.CONSTANT R26, desc[UR8][R2.64+0x164] ;  /* 0x00016408021a7981 */ /* 0x000f62000c1e9900 */
[----:B--2---:R-:W-:-:S03]  /*0da0*/  FFMA R27, R19, R8, R22 ;  /* 0x00000008131b7223 */ /* 0x004fc60000000016 */
[----:B------:R-:W2:Y:S04]  /*0db0*/  LDG.E.CONSTANT R19, desc[UR8][R2.64+0x150] ;  /* 0x0001500802137981 */ /* 0x000ea8000c1e9900 */
[----:B------:R-:W2:Y:S01]  /*0dc0*/  LDG.E.CONSTANT R22, desc[UR8][R2.64+0x154] ;  /* 0x0001540802167981 */ /* 0x000ea2000c1e9900 */
[----:B---3--:R-:W-:-:S03]  /*0dd0*/  FFMA R18, R18, R9, R27 ;  /* 0x0000000912127223 */ /* 0x008fc6000000001b */
[----:B------:R-:W3:Y:S01]  /*0de0*/  LDG.E.CONSTANT R27, desc[UR8][R2.64+0x178] ;  /* 0x00017808021b7981 */ /* 0x000ee2000c1e9900 */
[----:B----4-:R-:W-:-:S03]  /*0df0*/  FFMA R23, R23, R10, R18 ;  /* 0x0000000a17177223 */ /* 0x010fc60000000012 */
[----:B------:R-:W4:Y:S01]  /*0e00*/  LDG.E.CONSTANT R18, desc[UR8][R2.64+0x15c] ;  /* 0x00015c0802127981 */ /* 0x000f22000c1e9900 */
[----:B-----5:R-:W-:-:S03]  /*0e10*/  FFMA R14, R14, R11, R23 ;  /* 0x0000000b0e0e7223 */ /* 0x020fc60000000017 */
[----:B------:R-:W5:Y:S04]  /*0e20*/  LDG.E.CONSTANT R23, desc[UR8][R2.64+0x160] ;  /* 0x0001600802177981 */ /* 0x000f68000c1e9900 */
[----:B------:R-:W0:Y:S02]  /*0e30*/  LDS.128 R8, [UR4+0x130] ;  /* 0x00013004ff087984 */ /* 0x000e240008000c00 */
[----:B0-----:R-:W-:-:S04]  /*0e40*/  FFMA R13, R13, R8, R14 ;  /* 0x000000080d0d7223 */ /* 0x001fc8000000000e */
[----:B------:R-:W-:-:S04]  /*0e50*/  FFMA R12, R12, R9, R13 ;  /* 0x000000090c0c7223 */ /* 0x000fc8000000000d */
[----:B------:R-:W-:Y:S02]  /*0e60*/  FFMA R9, R15, R10, R12 ;  /* 0x0000000a0f097223 */ /* 0x000fe4000000000c */
[----:B------:R-:W0:Y:S02]  /*0e70*/  LDS.128 R12, [UR4+0x140] ;  /* 0x00014004ff0c7984 */ /* 0x000e240008000c00 */
[----:B------:R-:W-:Y:S02]  /*0e80*/  FFMA R8, R24, R11, R9 ;  /* 0x0000000b18087223 */ /* 0x000fe40000000009 */
[----:B------:R-:W3:Y:S02]  /*0e90*/  LDG.E.CONSTANT R24, desc[UR8][R2.64+0x16c] ;  /* 0x00016c0802187981 */ /* 0x000ee4000c1e9900 */
[----:B0-----:R-:W-:-:S04]  /*0ea0*/  FFMA R21, R21, R12, R8 ;  /* 0x0000000c15157223 */ /* 0x001fc80000000008 */
[----:B------:R-:W-:Y:S02]  /*0eb0*/  FFMA R20, R20, R13, R21 ;  /* 0x0000000d14147223 */ /* 0x000fe40000000015 */
[----:B------:R-:W3:Y:S02]  /*0ec0*/  LDG.E.CONSTANT R21, desc[UR8][R2.64+0x180] ;  /* 0x0001800802157981 */ /* 0x000ee4000c1e9900 */
[----:B------:R-:W-:Y:S02]  /*0ed0*/  FFMA R9, R25, R14, R20 ;  /* 0x0000000e19097223 */ /* 0x000fe40000000014 */
[----:B------:R-:W3:Y:S02]  /*0ee0*/  LDG.E.CONSTANT R25, desc[UR8][R2.64+0x170] ;  /* 0x0001700802197981 */ /* 0x000ee4000c1e9900 */
[----:B------:R-:W-:Y:S02]  /*0ef0*/  FFMA R12, R28, R15, R9 ;  /* 0x0000000f1c0c7223 */ /* 0x000fe40000000009 */
[----:B------:R-:W2:Y:S04]  /*0f00*/  LDS.128 R8, [UR4+0x150] ;  /* 0x00015004ff087984 */ /* 0x000ea80008000c00 */
[----:B------:R-:W3:Y:S04]  /*0f10*/  LDG.E.CONSTANT R28, desc[UR8][R2.64+0x174] ;  /* 0x00017408021c7981 */ /* 0x000ee8000c1e9900 */
[----:B------:R-:W3:Y:S01]  /*0f20*/  LDG.E.CONSTANT R20, desc[UR8][R2.64+0x17c] ;  /* 0x00017c0802147981 */ /* 0x000ee2000c1e9900 */
[----:B--2---:R-:W-:-:S03]  /*0f30*/  FFMA R19, R19, R8, R12 ;  /* 0x0000000813137223 */ /* 0x004fc6000000000c */
[----:B------:R-:W5:Y:S01]  /*0f40*/  LDS.128 R12, [UR4+0x160] ;  /* 0x00016004ff0c7984 */ /* 0x000f620008000c00 */
[----:B------:R-:W-:-:S03]  /*0f50*/  FFMA R22, R22, R9, R19 ;  /* 0x0000000916167223 */ /* 0x000fc60000000013 */
[----:B------:R-:W2:Y:S01]  /*0f60*/  LDG.E.CONSTANT R19, desc[UR8][R2.64+0x188] ;  /* 0x0001880802137981 */ /* 0x000ea2000c1e9900 */
[----:B------:R-:W-:-:S03]  /*0f70*/  FFMA R31, R31, R10, R22 ;  /* 0x0000000a1f1f7223 */ /* 0x000fc60000000016 */
[----:B------:R-:W2:Y:S01]  /*0f80*/  LDG.E.CONSTANT R22, desc[UR8][R2.64+0x184] ;  /* 0x0001840802167981 */ /* 0x000ea2000c1e9900 */
[----:B----4-:R-:W-:-:S03]  /*0f90*/  FFMA R8, R18, R11, R31 ;  /* 0x0000000b12087223 */ /* 0x010fc6000000001f */
[----:B------:R-:W4:Y:S04]  /*0fa0*/  LDG.E.CONSTANT R18, desc[UR8][R2.64+0x18c] ;  /* 0x00018c0802127981 */ /* 0x000f28000c1e9900 */
[----:B------:R-:W4:Y:S01]  /*0fb0*/  LDG.E.CONSTANT R31, desc[UR8][R2.64+0x1c8] ;  /* 0x0001c808021f7981 */ /* 0x000f22000c1e9900 */
[----:B-----5:R-:W-:-:S03]  /*0fc0*/  FFMA R9, R23, R12, R8 ;  /* 0x0000000c17097223 */ /* 0x020fc60000000008 */
[----:B------:R-:W5:Y:S01]  /*0fd0*/  LDG.E.CONSTANT R23, desc[UR8][R2.64+0x190] ;  /* 0x0001900802177981 */ /* 0x000f62000c1e9900 */
[----:B------:R-:W-:-:S03]  /*0fe0*/  FFMA R26, R26, R13, R9 ;  /* 0x0000000d1a1a7223 */ /* 0x000fc60000000009 */
[----:B------:R-:W0:Y:S01]  /*0ff0*/  LDS.128 R8, [UR4+0x170] ;  /* 0x00017004ff087984 */ /* 0x000e220008000c00 */
[----:B------:R-:W-:-:S03]  /*1000*/  FFMA R29, R29, R14, R26 ;  /* 0x0000000e1d1d7223 */ /* 0x000fc6000000001a */
[----:B------:R-:W5:Y:S01]  /*1010*/  LDG.E.CONSTANT R26, desc[UR8][R2.64+0x19c] ;  /* 0x00019c08021a7981 */ /* 0x000f62000c1e9900 */
[----:B---3--:R-:W-:-:S03]  /*1020*/  FFMA R24, R24, R15, R29 ;  /* 0x0000000f18187223 */ /* 0x008fc6000000001d */
[----:B------:R-:W3:Y:S04]  /*1030*/  LDG.E.CONSTANT R29, desc[UR8][R2.64+0x198] ;  /* 0x00019808021d7981 */ /* 0x000ee8000c1e9900 */
[----:B------:R-:W1:Y:S01]  /*1040*/  LDS.128 R12, [UR4+0x180] ;  /* 0x00018004ff0c7984 */ /* 0x000e620008000c00 */
[----:B0-----:R-:W-:-:S03]  /*1050*/  FFMA R25, R25, R8, R24 ;  /* 0x0000000819197223 */ /* 0x001fc60000000018 */
[----:B------:R-:W3:Y:S01]  /*1060*/  LDG.E.CONSTANT R24, desc[UR8][R2.64+0x1b4] ;  /* 0x0001b40802187981 */ /* 0x000ee2000c1e9900 */
[----:B------:R-:W-:-:S03]  /*1070*/  FFMA R28, R28, R9, R25 ;  /* 0x000000091c1c7223 */ /* 0x000fc60000000019 */
[----:B------:R-:W3:Y:S01]  /*1080*/  LDG.E.CONSTANT R25, desc[UR8][R2.64+0x1a8] ;  /* 0x0001a80802197981 */ /* 0x000ee2000c1e9900 */
[----:B------:R-:W-:-:S03]  /*1090*/  FFMA R9, R27, R10, R28 ;  /* 0x0000000a1b097223 */ /* 0x000fc6000000001c */
[----:B------:R-:W3:Y:S04]  /*10a0*/  LDG.E.CONSTANT R27, desc[UR8][R2.64+0x1a0] ;  /* 0x0001a008021b7981 */ /* 0x000ee8000c1e9900 */
[----:B------:R-:W3:Y:S01]  /*10b0*/  LDG.E.CONSTANT R28, desc[UR8][R2.64+0x1a4] ;  /* 0x0001a408021c7981 */ /* 0x000ee2000c1e9900 */
[----:B------:R-:W-:-:S03]  /*10c0*/  FFMA R20, R20, R11, R9 ;  /* 0x0000000b14147223 */ /* 0x000fc60000000009 */
[----:B------:R-:W5:Y:S01]  /*10d0*/  LDS.128 R8, [UR4+0x190] ;  /* 0x00019004ff087984 */ /* 0x000f620008000c00 */
[----:B-1----:R-:W-:-:S03]  /*10e0*/  FFMA R21, R21, R12, R20 ;  /* 0x0000000c15157223 */ /* 0x002fc60000000014 */
[----:B------:R-:W3:Y:S01]  /*10f0*/  LDG.E.CONSTANT R20, desc[UR8][R2.64+0x1ac] ;  /* 0x0001ac0802147981 */ /* 0x000ee2000c1e9900 */
[----:B--2---:R-:W-:-:S03]  /*1100*/  FFMA R22, R22, R13, R21 ;  /* 0x0000000d16167223 */ /* 0x004fc60000000015 */
        /* <DEDUP_REMOVED lines=10> */
[----:B---3--:R-:W-:-:S03]  /*11b0*/  FFMA R29, R29, R10, R30 ;  /* 0x0000000a1d1d7223 */ /* 0x008fc6000000001e */
[----:B------:R-:W3:Y:S01]  /*11c0*/  LDG.E.CONSTANT R30, desc[UR8][R2.64+0x1cc] ;  /* 0x0001cc08021e7981 */ /* 0x000ee2000c1e9900 */
[----:B------:R-:W-:-:S03]  /*11d0*/  FFMA R26, R26, R11, R29 ;  /* 0x0000000b1a1a7223 */ /* 0x000fc6000000001d */
[----:B------:R-:W2:Y:S04]  /*11e0*/  LDS.128 R8, [UR4+0x1b0] ;  /* 0x0001b004ff087984 */ /* 0x000ea80008000c00 */
[----:B------:R-:W3:Y:S01]  /*11f0*/  LDG.E.CONSTANT R29, desc[UR8][R2.64+0x1d0] ;  /* 0x0001d008021d7981 */ /* 0x000ee2000c1e9900 */
[----:B0-----:R-:W-:-:S03]  /*1200*/  FFMA R27, R27, R12, R26 ;  /* 0x0000000c1b1b7223 */ /* 0x001fc6000000001a */
[----:B------:R-:W3:Y:S01]  /*1210*/  LDG.E.CONSTANT R26, desc[UR8][R2.64+0x1dc] ;  /* 0x0001dc08021a7981 */ /* 0x000ee2000c1e9900 */
[----:B------:R-:W-:-:S03]  /*1220*/  FFMA R28, R28, R13, R27 ;  /* 0x0000000d1c1c7223 */ /* 0x000fc6000000001b */
[----:B------:R-:W3:Y:S01]  /*1230*/  LDG.E.CONSTANT R27, desc[UR8][R2.64+0x1f8] ;  /* 0x0001f808021b7981 */ /* 0x000ee2000c1e9900 */
[----:B------:R-:W-:-:S03]  /*1240*/  FFMA R25, R25, R14, R28 ;  /* 0x0000000e19197223 */ /* 0x000fc6000000001c */
[----:B------:R-:W3:Y:S01]  /*1250*/  LDG.E.CONSTANT R28, desc[UR8][R2.64+0x1d4] ;  /* 0x0001d408021c7981 */ /* 0x000ee2000c1e9900 */
[----:B------:R-:W-:-:S03]  /*1260*/  FFMA R20, R20, R15, R25 ;  /* 0x0000000f14147223 */ /* 0x000fc60000000019 */
[----:B------:R-:W3:Y:S04]  /*1270*/  LDG.E.CONSTANT R25, desc[UR8][R2.64+0x1d8] ;  /* 0x0001d80802197981 */ /* 0x000ee8000c1e9900 */
[----:B------:R-:W5:Y:S01]  /*1280*/  LDS.128 R12, [UR4+0x1c0] ;  /* 0x0001c004ff0c7984 */ /* 0x000f620008000c00 */
[----:B--2---:R-:W-:-:S03]  /*1290*/  FFMA R21, R21, R8, R20 ;  /* 0x0000000815157223 */ /* 0x004fc60000000014 */
[----:B------:R-:W2:Y:S01]  /*12a0*/  LDG.E.CONSTANT R20, desc[UR8][R2.64+0x1ec] ;  /* 0x0001ec0802147981 */ /* 0x000ea2000c1e9900 */
[----:B------:R-:W-:-:S03]  /*12b0*/  FFMA R24, R24, R9, R21 ;  /* 0x0000000918187223 */ /* 0x000fc60000000015 */
[----:B------:R-:W2:Y:S01]  /*12c0*/  LDG.E.CONSTANT R21, desc[UR8][R2.64+0x1e8] ;  /* 0x0001e80802157981 */ /* 0x000ea2000c1e9900 */
[----:B----4-:R-:W-:-:S03]  /*12d0*/  FFMA R9, R19, R10, R24 ;  /* 0x0000000a13097223 */ /* 0x010fc60000000018 */
[----:B------:R-:W4:Y:S01]  /*12e0*/  LDG.E.CONSTANT R19, desc[UR8][R2.64+0x1e0] ;  /* 0x0001e00802137981 */ /* 0x000f22000c1e9900 */
[----:B------:R-:W-:-:S03]  /*12f0*/  FFMA R8, R18, R11, R9 ;  /* 0x0000000b12087223 */ /* 0x000fc60000000009 */
[----:B------:R-:W2:Y:S04]  /*1300*/  LDG.E.CONSTANT R18, desc[UR8][R2.64+0x1e4] ;  /* 0x0001e40802127981 */ /* 0x000ea8000c1e9900 */
[----:B------:R-:W2:Y:S01]  /*1310*/  LDG.E.CONSTANT R24, desc[UR8][R2.64+0x1f4] ;  /* 0x0001f40802187981 */ /* 0x000ea2000c1e9900 */
[----:B-----5:R-:W-:-:S03]  /*1320*/  FFMA R9, R23, R12, R8 ;  /* 0x0000000c17097223 */ /* 0x020fc60000000008 */
[----:B------:R-:W5:Y:S01]  /*1330*/  LDG.E.CONSTANT R23, desc[UR8][R2.64+0x1f0] ;  /* 0x0001f00802177981 */ /* 0x000f62000c1e9900 */
[----:B------:R-:W-:-:S03]  /*1340*/  FFMA R8, R22, R13, R9 ;  /* 0x0000000d16087223 */ /* 0x000fc60000000009 */
[----:B------:R-:W5:Y:S01]  /*1350*/  LDG.E.CONSTANT R22, desc[UR8][R2.64+0x1fc] ;  /* 0x0001fc0802167981 */ /* 0x000f62000c1e9900 */
[----:B------:R-:W-:-:S03]  /*1360*/  FFMA R31, R31, R14, R8 ;  /* 0x0000000e1f1f7223 */ /* 0x000fc60000000008 */
[----:B------:R-:W-:Y:S01]  /*1370*/  LDS.128 R8, [UR4+0x1e0] ;  /* 0x0001e004ff087984 */ /* 0x000fe20008000c00 */
[----:B---3--:R-:W-:-:S03]  /*1380*/  FFMA R30, R30, R15, R31 ;  /* 0x0000000f1e1e7223 */ /* 0x008fc6000000001f */
[----:B------:R-:W0:Y:S02]  /*1390*/  LDS.128 R12, [UR4+0x1d0] ;  /* 0x0001d004ff0c7984 */ /* 0x000e240008000c00 */
[----:B0-----:R-:W-:-:S04]  /*13a0*/  FFMA R29, R29, R12, R30 ;  /* 0x0000000c1d1d7223 */ /* 0x001fc8000000001e */
[----:B------:R-:W-:-:S04]  /*13b0*/  FFMA R28, R28, R13, R29 ;  /* 0x0000000d1c1c7223 */ /* 0x000fc8000000001d */
[----:B------:R-:W-:-:S04]  /*13c0*/  FFMA R25, R25, R14, R28 ;  /* 0x0000000e19197223 */ /* 0x000fc8000000001c */
[----:B------:R-:W-:Y:S02]  /*13d0*/  FFMA R26, R26, R15, R25 ;  /* 0x0000000f1a1a7223 */ /* 0x000fe40000000019 */
[----:B------:R-:W5:Y:S01]  /*13e0*/  LDS.128 R12, [UR4+0x1f0] ;  /* 0x0001f004ff0c7984 */ /* 0x000f620008000c00 */
[----:B------:R-:W-:-:S04]  /*13f0*/  UIADD3 UR5, UPT, UPT, UR5, 0x1, URZ ;  /* 0x0000000105057890 */ /* 0x000fc8000fffe0ff */
[----:B------:R-:W-:Y:S01]  /*1400*/  UISETP.NE.AND UP0, UPT, UR5, URZ, UPT ;  /* 0x000000ff0500728c */ /* 0x000fe2000bf05270 */
[----:B----4-:R-:W-:-:S04]  /*1410*/  FFMA R19, R19, R8, R26 ;  /* 0x0000000813137223 */ /* 0x010fc8000000001a */
[----:B--2---:R-:W-:Y:S02]  /*1420*/  FFMA R18, R18, R9, R19 ;  /* 0x0000000912127223 */ /* 0x004fe40000000013 */
[----:B------:R-:W0:Y:S02]  /*1430*/  LDC R9, c[0x0][0x3ac] ;  /* 0x0000eb00ff097b82 */ /* 0x000e240000000800 */
[----:B------:R-:W-:-:S04]  /*1440*/  FFMA R21, R21, R10, R18 ;  /* 0x0000000a15157223 */ /* 0x000fc80000000012 */
[----:B------:R-:W-:Y:S02]  /*1450*/  FFMA R20, R20, R11, R21 ;  /* 0x0000000b14147223 */ /* 0x000fe40000000015 */
[----:B------:R-:W1:Y:S02]  /*1460*/  LDC R11, c[0x0][0x398] ;  /* 0x0000e600ff0b7b82 */ /* 0x000e640000000800 */
[----:B-----5:R-:W-:-:S04]  /*1470*/  FFMA R23, R23, R12, R20 ;  /* 0x0000000c17177223 */ /* 0x020fc80000000014 */
[----:B------:R-:W-:-:S04]  /*1480*/  FFMA R24, R24, R13, R23 ;  /* 0x0000000d18187223 */ /* 0x000fc80000000017 */
[----:B------:R-:W-:-:S04]  /*1490*/  FFMA R27, R27, R14, R24 ;  /* 0x0000000e1b1b7223 */ /* 0x000fc80000000018 */
[----:B------:R-:W-:Y:S01]  /*14a0*/  FFMA R15, R22, R15, R27 ;  /* 0x0000000f160f7223 */ /* 0x000fe2000000001b */
[----:B-1----:R-:W-:-:S04]  /*14b0*/  IMAD.WIDE.U32 R6, R11, 0x4, R6 ;  /* 0x000000040b067825 */ /* 0x002fc800078e0006 */
[----:B------:R0:W-:Y:S02]  /*14c0*/  STG.E desc[UR8][R4.64], R15 ;  /* 0x0000000f04007986 */ /* 0x0001e4000c101908 */
[----:B0-----:R-:W-:Y:S01]  /*14d0*/  IMAD.WIDE.U32 R4, R9, 0x4, R4 ;  /* 0x0000000409047825 */ /* 0x001fe200078e0004 */
[----:B------:R-:W-:Y:S06]  /*14e0*/  BRA.U UP0, `(.L_x_0) ;  /* 0xffffffed003c7547 */ /* 0x000fec000b83ffff */
[----:B------:R-:W-:Y:S05]  /*14f0*/  EXIT ;  /* 0x000000000000794d */ /* 0x000fea0003800000 */
.L_x_1:
[----:B------:R-:W-:-:S00]  /*1500*/  BRA `(.L_x_1) ;  /* 0xfffffffc00fc7947 */ /* 0x000fc0000383ffff */
[----:B------:R-:W-:-:S00]  /*1510*/  NOP ;  /* 0x0000000000007918 */ /* 0x000fc00000000000 */
        /* <DEDUP_REMOVED lines=14> */
.L_x_2:


//--------------------- .nv.global.init           --------------------------
	.section	.nv.global.init,"aw",@progbits
	.align	4
.nv.global.init:
	.type		mrg32k3aM1SubSeq,@object
	.size		mrg32k3aM1SubSeq,(mrg32k3aM2SubSeq - mrg32k3aM1SubSeq)
mrg32k3aM1SubSeq:
        /*0000*/ 	.byte	0x0b, 0xcc, 0xee, 0x04, 0x73, 0x29, 0x8b, 0x6f, 0xf6, 0x53, 0x03, 0xf6, 0x23, 0xf6, 0xea, 0xda
        /* <DEDUP_REMOVED lines=125> */
	.type		mrg32k3aM2SubSeq,@object
	.size		mrg32k3aM2SubSeq,(mrg32k3aM1 - mrg32k3aM2SubSeq)
mrg32k3aM2SubSeq:
        /* <DEDUP_REMOVED lines=126> */
	.type		mrg32k3aM1,@object
	.size		mrg32k3aM1,(mrg32k3aM1Seq - mrg32k3aM1)
mrg32k3aM1:
        /* <DEDUP_REMOVED lines=144> */
	.type		mrg32k3aM1Seq,@object
	.size		mrg32k3aM1Seq,(mrg32k3aM2 - mrg32k3aM1Seq)
mrg32k3aM1Seq:
        /* <DEDUP_REMOVED lines=144> */
	.type		mrg32k3aM2,@object
	.size		mrg32k3aM2,(mrg32k3aM2Seq - mrg32k3aM2)
mrg32k3aM2:
        /* <DEDUP_REMOVED lines=144> */
	.type		mrg32k3aM2Seq,@object
	.size		mrg32k3aM2Seq,(precalc_xorwow_matrix - mrg32k3aM2Seq)
mrg32k3aM2Seq:
        /* <DEDUP_REMOVED lines=144> */
	.type		precalc_xorwow_matrix,@object
	.size		precalc_xorwow_matrix,(precalc_xorwow_offset_matrix - precalc_xorwow_matrix)
precalc_xorwow_matrix:
        /* <DEDUP_REMOVED lines=6400> */
	.type		precalc_xorwow_offset_matrix,@object
	.size		precalc_xorwow_offset_matrix,(.L_1 - precalc_xorwow_offset_matrix)
precalc_xorwow_offset_matrix:
        /* <DEDUP_REMOVED lines=6400> */
.L_1:


//--------------------- .nv.shared._Z19forward_fixed_layerILj128EXadL_ZN30_INTERNAL_7a742791_4_k_cu_main16_activation_stubEfEEEvPKfS2_S2_jPfjjjb --------------------------
	.section	.nv.shared._Z19forward_fixed_layerILj128EXadL_ZN30_INTERNAL_7a742791_4_k_cu_main16_activation_stubEfEEEvPKfS2_S2_jPfjjjb,"aw",@nobits
	.sectionflags	@""
	.align	4
.nv.shared._Z19forward_fixed_layerILj128EXadL_ZN30_INTERNAL_7a742791_4_k_cu_main16_activation_stubEfEEEvPKfS2_S2_jPfjjjb:
	.zero		1536


//--------------------- .nv.shared.reserved.0     --------------------------
	.section	.nv.shared.reserved.0,"aw",@nobits
	.weak		__nv_reservedSMEM_offset_0_alias
	.size		__nv_reservedSMEM_offset_0_alias, 0, 64
	.other		__nv_reservedSMEM_offset_0_alias,@"STO_CUDA_RESERVED_SHARED STV_DEFAULT"
__nv_reservedSMEM_offset_0_alias:
	.zero		0
	.zero		64


//--------------------- .nv.constant0._Z19forward_fixed_layerILj128EXadL_ZN30_INTERNAL_7a742791_4_k_cu_main16_activation_stubEfEEEvPKfS2_S2_jPfjjjb --------------------------
	.section	.nv.constant0._Z19forward_fixed_layerILj128EXadL_ZN30_INTERNAL_7a742791_4_k_cu_main16_activation_stubEfEEEvPKfS2_S2_jPfjjjb,"a",@progbits
	.sectionflags	@""
	.align	4
.nv.constant0._Z19forward_fixed_layerILj128EXadL_ZN30_INTERNAL_7a742791_4_k_cu_main16_activation_stubEfEEEvPKfS2_S2_jPfjjjb:
	.zero		949


//--------------------- SYMBOLS --------------------------

	.type		.nv.reservedSmem.offset0,@object
	.size		.nv.reservedSmem.offset0,0x4
	.type		.nv.reservedSmem.cap,@object
	.size		.nv.reservedSmem.cap,0x4
